//
// Generated by NVIDIA NVVM Compiler
//
// Compiler Build ID: CL-36424714
// Cuda compilation tools, release 13.0, V13.0.88
// Based on NVVM 20.0.0
//

.version 9.0
.target sm_100
.address_size 64

	// .globl	_Z12setup_kernelP17curandStateXORWOW
.global .align 4 .b8 precalc_xorwow_matrix[102400];
.global .align 4 .b8 precalc_xorwow_offset_matrix[102400];
.global .align 4 .b8 mrg32k3aM1[2304];
.global .align 4 .b8 mrg32k3aM2[2304];
.global .align 4 .b8 mrg32k3aM1SubSeq[2016];
.global .align 4 .b8 mrg32k3aM2SubSeq[2016];
.global .align 4 .b8 mrg32k3aM1Seq[2304];
.global .align 4 .b8 mrg32k3aM2Seq[2304];
.const .align 8 .b8 __cr_lgamma_table[72];
// _ZZ21monte_carlo_pi_kernelP17curandStateXORWOWPiiE6memory has been demoted

.visible .entry _Z12setup_kernelP17curandStateXORWOW(
	.param .u64 .ptr .align 1 _Z12setup_kernelP17curandStateXORWOW_param_0
)
{
	.reg .pred 	%p<24>;
	.reg .b32 	%r<406>;
	.reg .b64 	%rd<18>;

	ld.param.u64 	%rd8, [_Z12setup_kernelP17curandStateXORWOW_param_0];
	cvta.to.global.u64 	%rd9, %rd8;
	mov.u32 	%r182, %tid.x;
	mov.u32 	%r183, %ntid.x;
	mov.u32 	%r184, %ctaid.x;
	mad.lo.s32 	%r185, %r183, %r184, %r182;
	cvt.s64.s32 	%rd17, %r185;
	mul.wide.s32 	%rd10, %r185, 48;
	add.s64 	%rd2, %rd9, %rd10;
	mov.b32 	%r186, 1969363375;
	mov.b32 	%r187, 1207773362;
	st.global.v2.u32 	[%rd2], {%r187, %r186};
	mov.b32 	%r188, -123459836;
	mov.b32 	%r189, 2073827711;
	st.global.v2.u32 	[%rd2+8], {%r189, %r188};
	mov.b32 	%r190, 1851689907;
	mov.b32 	%r191, -589760388;
	st.global.v2.u32 	[%rd2+16], {%r191, %r190};
	setp.eq.s32 	%p1, %r185, 0;
	@%p1 bra 	$L__BB0_42;
	mov.b32 	%r312, 0;
	mov.u64 	%rd12, precalc_xorwow_matrix;
$L__BB0_2:
	and.b64  	%rd4, %rd17, 3;
	setp.eq.s64 	%p2, %rd4, 0;
	@%p2 bra 	$L__BB0_41;
	mul.wide.u32 	%rd11, %r312, 3200;
	add.s64 	%rd5, %rd12, %rd11;
	cvt.u32.u64 	%r2, %rd4;
	mov.b32 	%r313, 0;
$L__BB0_4:
	mov.b32 	%r326, 0;
	mov.u32 	%r327, %r326;
	mov.u32 	%r328, %r326;
	mov.u32 	%r329, %r326;
	mov.u32 	%r330, %r326;
	mov.u32 	%r319, %r326;
$L__BB0_5:
	mul.wide.u32 	%rd13, %r319, 4;
	add.s64 	%rd14, %rd2, %rd13;
	ld.global.u32 	%r10, [%rd14+4];
	shl.b32 	%r11, %r319, 5;
	mov.b32 	%r325, 0;
$L__BB0_6:
	.pragma "nounroll";
	shr.u32 	%r196, %r10, %r325;
	and.b32  	%r197, %r196, 1;
	setp.eq.b32 	%p3, %r197, 1;
	not.pred 	%p4, %p3;
	add.s32 	%r198, %r11, %r325;
	mul.lo.s32 	%r199, %r198, 5;
	mul.wide.u32 	%rd15, %r199, 4;
	add.s64 	%rd6, %rd5, %rd15;
	@%p4 bra 	$L__BB0_8;
	ld.global.u32 	%r200, [%rd6];
	xor.b32  	%r330, %r330, %r200;
	ld.global.u32 	%r201, [%rd6+4];
	xor.b32  	%r329, %r329, %r201;
	ld.global.u32 	%r202, [%rd6+8];
	xor.b32  	%r328, %r328, %r202;
	ld.global.u32 	%r203, [%rd6+12];
	xor.b32  	%r327, %r327, %r203;
	ld.global.u32 	%r204, [%rd6+16];
	xor.b32  	%r326, %r326, %r204;
$L__BB0_8:
	and.b32  	%r206, %r196, 2;
	setp.eq.s32 	%p5, %r206, 0;
	@%p5 bra 	$L__BB0_10;
	ld.global.u32 	%r207, [%rd6+20];
	xor.b32  	%r330, %r330, %r207;
	ld.global.u32 	%r208, [%rd6+24];
	xor.b32  	%r329, %r329, %r208;
	ld.global.u32 	%r209, [%rd6+28];
	xor.b32  	%r328, %r328, %r209;
	ld.global.u32 	%r210, [%rd6+32];
	xor.b32  	%r327, %r327, %r210;
	ld.global.u32 	%r211, [%rd6+36];
	xor.b32  	%r326, %r326, %r211;
$L__BB0_10:
	and.b32  	%r213, %r196, 4;
	setp.eq.s32 	%p6, %r213, 0;
	@%p6 bra 	$L__BB0_12;
	ld.global.u32 	%r214, [%rd6+40];
	xor.b32  	%r330, %r330, %r214;
	ld.global.u32 	%r215, [%rd6+44];
	xor.b32  	%r329, %r329, %r215;
	ld.global.u32 	%r216, [%rd6+48];
	xor.b32  	%r328, %r328, %r216;
	ld.global.u32 	%r217, [%rd6+52];
	xor.b32  	%r327, %r327, %r217;
	ld.global.u32 	%r218, [%rd6+56];
	xor.b32  	%r326, %r326, %r218;
$L__BB0_12:
	and.b32  	%r220, %r196, 8;
	setp.eq.s32 	%p7, %r220, 0;
	@%p7 bra 	$L__BB0_14;
	ld.global.u32 	%r221, [%rd6+60];
	xor.b32  	%r330, %r330, %r221;
	ld.global.u32 	%r222, [%rd6+64];
	xor.b32  	%r329, %r329, %r222;
	ld.global.u32 	%r223, [%rd6+68];
	xor.b32  	%r328, %r328, %r223;
	ld.global.u32 	%r224, [%rd6+72];
	xor.b32  	%r327, %r327, %r224;
	ld.global.u32 	%r225, [%rd6+76];
	xor.b32  	%r326, %r326, %r225;
$L__BB0_14:
	and.b32  	%r227, %r196, 16;
	setp.eq.s32 	%p8, %r227, 0;
	@%p8 bra 	$L__BB0_16;
	ld.global.u32 	%r228, [%rd6+80];
	xor.b32  	%r330, %r330, %r228;
	ld.global.u32 	%r229, [%rd6+84];
	xor.b32  	%r329, %r329, %r229;
	ld.global.u32 	%r230, [%rd6+88];
	xor.b32  	%r328, %r328, %r230;
	ld.global.u32 	%r231, [%rd6+92];
	xor.b32  	%r327, %r327, %r231;
	ld.global.u32 	%r232, [%rd6+96];
	xor.b32  	%r326, %r326, %r232;
$L__BB0_16:
	and.b32  	%r234, %r196, 32;
	setp.eq.s32 	%p9, %r234, 0;
	@%p9 bra 	$L__BB0_18;
	ld.global.u32 	%r235, [%rd6+100];
	xor.b32  	%r330, %r330, %r235;
	ld.global.u32 	%r236, [%rd6+104];
	xor.b32  	%r329, %r329, %r236;
	ld.global.u32 	%r237, [%rd6+108];
	xor.b32  	%r328, %r328, %r237;
	ld.global.u32 	%r238, [%rd6+112];
	xor.b32  	%r327, %r327, %r238;
	ld.global.u32 	%r239, [%rd6+116];
	xor.b32  	%r326, %r326, %r239;
$L__BB0_18:
	and.b32  	%r241, %r196, 64;
	setp.eq.s32 	%p10, %r241, 0;
	@%p10 bra 	$L__BB0_20;
	ld.global.u32 	%r242, [%rd6+120];
	xor.b32  	%r330, %r330, %r242;
	ld.global.u32 	%r243, [%rd6+124];
	xor.b32  	%r329, %r329, %r243;
	ld.global.u32 	%r244, [%rd6+128];
	xor.b32  	%r328, %r328, %r244;
	ld.global.u32 	%r245, [%rd6+132];
	xor.b32  	%r327, %r327, %r245;
	ld.global.u32 	%r246, [%rd6+136];
	xor.b32  	%r326, %r326, %r246;
$L__BB0_20:
	and.b32  	%r248, %r196, 128;
	setp.eq.s32 	%p11, %r248, 0;
	@%p11 bra 	$L__BB0_22;
	ld.global.u32 	%r249, [%rd6+140];
	xor.b32  	%r330, %r330, %r249;
	ld.global.u32 	%r250, [%rd6+144];
	xor.b32  	%r329, %r329, %r250;
	ld.global.u32 	%r251, [%rd6+148];
	xor.b32  	%r328, %r328, %r251;
	ld.global.u32 	%r252, [%rd6+152];
	xor.b32  	%r327, %r327, %r252;
	ld.global.u32 	%r253, [%rd6+156];
	xor.b32  	%r326, %r326, %r253;
$L__BB0_22:
	and.b32  	%r255, %r196, 256;
	setp.eq.s32 	%p12, %r255, 0;
	@%p12 bra 	$L__BB0_24;
	ld.global.u32 	%r256, [%rd6+160];
	xor.b32  	%r330, %r330, %r256;
	ld.global.u32 	%r257, [%rd6+164];
	xor.b32  	%r329, %r329, %r257;
	ld.global.u32 	%r258, [%rd6+168];
	xor.b32  	%r328, %r328, %r258;
	ld.global.u32 	%r259, [%rd6+172];
	xor.b32  	%r327, %r327, %r259;
	ld.global.u32 	%r260, [%rd6+176];
	xor.b32  	%r326, %r326, %r260;
$L__BB0_24:
	and.b32  	%r262, %r196, 512;
	setp.eq.s32 	%p13, %r262, 0;
	@%p13 bra 	$L__BB0_26;
	ld.global.u32 	%r263, [%rd6+180];
	xor.b32  	%r330, %r330, %r263;
	ld.global.u32 	%r264, [%rd6+184];
	xor.b32  	%r329, %r329, %r264;
	ld.global.u32 	%r265, [%rd6+188];
	xor.b32  	%r328, %r328, %r265;
	ld.global.u32 	%r266, [%rd6+192];
	xor.b32  	%r327, %r327, %r266;
	ld.global.u32 	%r267, [%rd6+196];
	xor.b32  	%r326, %r326, %r267;
$L__BB0_26:
	and.b32  	%r269, %r196, 1024;
	setp.eq.s32 	%p14, %r269, 0;
	@%p14 bra 	$L__BB0_28;
	ld.global.u32 	%r270, [%rd6+200];
	xor.b32  	%r330, %r330, %r270;
	ld.global.u32 	%r271, [%rd6+204];
	xor.b32  	%r329, %r329, %r271;
	ld.global.u32 	%r272, [%rd6+208];
	xor.b32  	%r328, %r328, %r272;
	ld.global.u32 	%r273, [%rd6+212];
	xor.b32  	%r327, %r327, %r273;
	ld.global.u32 	%r274, [%rd6+216];
	xor.b32  	%r326, %r326, %r274;
$L__BB0_28:
	and.b32  	%r276, %r196, 2048;
	setp.eq.s32 	%p15, %r276, 0;
	@%p15 bra 	$L__BB0_30;
	ld.global.u32 	%r277, [%rd6+220];
	xor.b32  	%r330, %r330, %r277;
	ld.global.u32 	%r278, [%rd6+224];
	xor.b32  	%r329, %r329, %r278;
	ld.global.u32 	%r279, [%rd6+228];
	xor.b32  	%r328, %r328, %r279;
	ld.global.u32 	%r280, [%rd6+232];
	xor.b32  	%r327, %r327, %r280;
	ld.global.u32 	%r281, [%rd6+236];
	xor.b32  	%r326, %r326, %r281;
$L__BB0_30:
	and.b32  	%r283, %r196, 4096;
	setp.eq.s32 	%p16, %r283, 0;
	@%p16 bra 	$L__BB0_32;
	ld.global.u32 	%r284, [%rd6+240];
	xor.b32  	%r330, %r330, %r284;
	ld.global.u32 	%r285, [%rd6+244];
	xor.b32  	%r329, %r329, %r285;
	ld.global.u32 	%r286, [%rd6+248];
	xor.b32  	%r328, %r328, %r286;
	ld.global.u32 	%r287, [%rd6+252];
	xor.b32  	%r327, %r327, %r287;
	ld.global.u32 	%r288, [%rd6+256];
	xor.b32  	%r326, %r326, %r288;
$L__BB0_32:
	and.b32  	%r290, %r196, 8192;
	setp.eq.s32 	%p17, %r290, 0;
	@%p17 bra 	$L__BB0_34;
	ld.global.u32 	%r291, [%rd6+260];
	xor.b32  	%r330, %r330, %r291;
	ld.global.u32 	%r292, [%rd6+264];
	xor.b32  	%r329, %r329, %r292;
	ld.global.u32 	%r293, [%rd6+268];
	xor.b32  	%r328, %r328, %r293;
	ld.global.u32 	%r294, [%rd6+272];
	xor.b32  	%r327, %r327, %r294;
	ld.global.u32 	%r295, [%rd6+276];
	xor.b32  	%r326, %r326, %r295;
$L__BB0_34:
	and.b32  	%r297, %r196, 16384;
	setp.eq.s32 	%p18, %r297, 0;
	@%p18 bra 	$L__BB0_36;
	ld.global.u32 	%r298, [%rd6+280];
	xor.b32  	%r330, %r330, %r298;
	ld.global.u32 	%r299, [%rd6+284];
	xor.b32  	%r329, %r329, %r299;
	ld.global.u32 	%r300, [%rd6+288];
	xor.b32  	%r328, %r328, %r300;
	ld.global.u32 	%r301, [%rd6+292];
	xor.b32  	%r327, %r327, %r301;
	ld.global.u32 	%r302, [%rd6+296];
	xor.b32  	%r326, %r326, %r302;
$L__BB0_36:
	and.b32  	%r304, %r196, 32768;
	setp.eq.s32 	%p19, %r304, 0;
	@%p19 bra 	$L__BB0_38;
	ld.global.u32 	%r305, [%rd6+300];
	xor.b32  	%r330, %r330, %r305;
	ld.global.u32 	%r306, [%rd6+304];
	xor.b32  	%r329, %r329, %r306;
	ld.global.u32 	%r307, [%rd6+308];
	xor.b32  	%r328, %r328, %r307;
	ld.global.u32 	%r308, [%rd6+312];
	xor.b32  	%r327, %r327, %r308;
	ld.global.u32 	%r309, [%rd6+316];
	xor.b32  	%r326, %r326, %r309;
$L__BB0_38:
	add.s32 	%r325, %r325, 16;
	setp.ne.s32 	%p20, %r325, 32;
	@%p20 bra 	$L__BB0_6;
	mad.lo.s32 	%r310, %r319, -31, %r11;
	add.s32 	%r319, %r310, 1;
	setp.ne.s32 	%p21, %r319, 5;
	@%p21 bra 	$L__BB0_5;
	st.global.u32 	[%rd2+4], %r330;
	st.global.u32 	[%rd2+8], %r329;
	st.global.u32 	[%rd2+12], %r328;
	st.global.u32 	[%rd2+16], %r327;
	st.global.u32 	[%rd2+20], %r326;
	add.s32 	%r313, %r313, 1;
	setp.lt.u32 	%p22, %r313, %r2;
	@%p22 bra 	$L__BB0_4;
$L__BB0_41:
	shr.u64 	%rd7, %rd17, 2;
	add.s32 	%r312, %r312, 1;
	setp.gt.u64 	%p23, %rd17, 3;
	mov.u64 	%rd17, %rd7;
	@%p23 bra 	$L__BB0_2;
$L__BB0_42:
	mov.b32 	%r311, 0;
	st.global.v2.u32 	[%rd2+24], {%r311, %r311};
	st.global.u32 	[%rd2+32], %r311;
	mov.b64 	%rd16, 0;
	st.global.u64 	[%rd2+40], %rd16;
	ret;

}
	// .globl	_Z21monte_carlo_pi_kernelP17curandStateXORWOWPii
.visible .entry _Z21monte_carlo_pi_kernelP17curandStateXORWOWPii(
	.param .u64 .ptr .align 1 _Z21monte_carlo_pi_kernelP17curandStateXORWOWPii_param_0,
	.param .u64 .ptr .align 1 _Z21monte_carlo_pi_kernelP17curandStateXORWOWPii_param_1,
	.param .u32 _Z21monte_carlo_pi_kernelP17curandStateXORWOWPii_param_2
)
{
	.reg .pred 	%p<15>;
	.reg .b32 	%r<197>;
	.reg .b32 	%f<31>;
	.reg .b64 	%rd<7>;
	// demoted variable
	.shared .align 4 .b8 _ZZ21monte_carlo_pi_kernelP17curandStateXORWOWPiiE6memory[1024];
	ld.param.u64 	%rd2, [_Z21monte_carlo_pi_kernelP17curandStateXORWOWPii_param_0];
	ld.param.u64 	%rd3, [_Z21monte_carlo_pi_kernelP17curandStateXORWOWPii_param_1];
	ld.param.u32 	%r62, [_Z21monte_carlo_pi_kernelP17curandStateXORWOWPii_param_2];
	mov.u32 	%r1, %tid.x;
	mov.u32 	%r196, %ntid.x;
	shl.b32 	%r63, %r1, 2;
	mov.u32 	%r64, _ZZ21monte_carlo_pi_kernelP17curandStateXORWOWPiiE6memory;
	add.s32 	%r3, %r64, %r63;
	mov.b32 	%r65, 0;
	st.shared.u32 	[%r3], %r65;
	bar.sync 	0;
	setp.eq.s32 	%p1, %r62, 0;
	@%p1 bra 	$L__BB1_19;
	cvta.to.global.u64 	%rd4, %rd2;
	mov.u32 	%r67, %ctaid.x;
	mad.lo.s32 	%r68, %r196, %r67, %r1;
	mul.wide.u32 	%rd5, %r68, 48;
	add.s64 	%rd1, %rd4, %rd5;
	ld.global.v2.u32 	{%r4, %r193}, [%rd1];
	ld.global.v2.u32 	{%r192, %r191}, [%rd1+8];
	ld.global.v2.u32 	{%r194, %r195}, [%rd1+16];
	and.b32  	%r10, %r62, 3;
	setp.lt.u32 	%p2, %r62, 4;
	mov.u32 	%r178, %r4;
	@%p2 bra 	$L__BB1_13;
	add.s32 	%r167, %r4, 1449748;
	and.b32  	%r69, %r62, -4;
	neg.s32 	%r166, %r69;
$L__BB1_3:
	shr.u32 	%r70, %r193, 2;
	xor.b32  	%r71, %r70, %r193;
	shl.b32 	%r72, %r195, 4;
	shl.b32 	%r73, %r71, 1;
	xor.b32  	%r74, %r73, %r72;
	xor.b32  	%r75, %r74, %r71;
	xor.b32  	%r20, %r75, %r195;
	add.s32 	%r76, %r167, %r20;
	add.s32 	%r77, %r76, -1087311;
	cvt.rn.f32.u32 	%f1, %r77;
	fma.rn.f32 	%f2, %f1, 0f2F800000, 0f2F000000;
	shr.u32 	%r78, %r192, 2;
	xor.b32  	%r79, %r78, %r192;
	shl.b32 	%r80, %r20, 4;
	shl.b32 	%r81, %r79, 1;
	xor.b32  	%r82, %r81, %r80;
	xor.b32  	%r83, %r82, %r79;
	xor.b32  	%r21, %r83, %r20;
	add.s32 	%r84, %r167, %r21;
	add.s32 	%r85, %r84, -724874;
	cvt.rn.f32.u32 	%f3, %r85;
	fma.rn.f32 	%f4, %f3, 0f2F800000, 0f2F000000;
	mul.f32 	%f5, %f4, %f4;
	fma.rn.f32 	%f6, %f2, %f2, %f5;
	setp.gtu.f32 	%p3, %f6, 0f3F800000;
	@%p3 bra 	$L__BB1_5;
	ld.shared.u32 	%r86, [%r3];
	add.s32 	%r87, %r86, 1;
	st.shared.u32 	[%r3], %r87;
$L__BB1_5:
	shr.u32 	%r88, %r191, 2;
	xor.b32  	%r89, %r88, %r191;
	shl.b32 	%r90, %r21, 4;
	shl.b32 	%r91, %r89, 1;
	xor.b32  	%r92, %r91, %r90;
	xor.b32  	%r93, %r92, %r89;
	xor.b32  	%r22, %r93, %r21;
	add.s32 	%r94, %r167, %r22;
	add.s32 	%r95, %r94, -362437;
	cvt.rn.f32.u32 	%f7, %r95;
	fma.rn.f32 	%f8, %f7, 0f2F800000, 0f2F000000;
	shr.u32 	%r96, %r194, 2;
	xor.b32  	%r97, %r96, %r194;
	shl.b32 	%r98, %r22, 4;
	shl.b32 	%r99, %r97, 1;
	xor.b32  	%r100, %r99, %r98;
	xor.b32  	%r101, %r100, %r97;
	xor.b32  	%r193, %r101, %r22;
	add.s32 	%r102, %r193, %r167;
	cvt.rn.f32.u32 	%f9, %r102;
	fma.rn.f32 	%f10, %f9, 0f2F800000, 0f2F000000;
	mul.f32 	%f11, %f10, %f10;
	fma.rn.f32 	%f12, %f8, %f8, %f11;
	setp.gtu.f32 	%p4, %f12, 0f3F800000;
	@%p4 bra 	$L__BB1_7;
	ld.shared.u32 	%r103, [%r3];
	add.s32 	%r104, %r103, 1;
	st.shared.u32 	[%r3], %r104;
$L__BB1_7:
	shr.u32 	%r105, %r195, 2;
	xor.b32  	%r106, %r105, %r195;
	shl.b32 	%r107, %r193, 4;
	shl.b32 	%r108, %r106, 1;
	xor.b32  	%r109, %r108, %r107;
	xor.b32  	%r110, %r109, %r106;
	xor.b32  	%r192, %r110, %r193;
	add.s32 	%r111, %r167, %r192;
	add.s32 	%r112, %r111, 362437;
	cvt.rn.f32.u32 	%f13, %r112;
	fma.rn.f32 	%f14, %f13, 0f2F800000, 0f2F000000;
	shr.u32 	%r113, %r20, 2;
	xor.b32  	%r114, %r113, %r20;
	shl.b32 	%r115, %r192, 4;
	shl.b32 	%r116, %r114, 1;
	xor.b32  	%r117, %r116, %r115;
	xor.b32  	%r118, %r117, %r114;
	xor.b32  	%r191, %r118, %r192;
	add.s32 	%r119, %r167, %r191;
	add.s32 	%r120, %r119, 724874;
	cvt.rn.f32.u32 	%f15, %r120;
	fma.rn.f32 	%f16, %f15, 0f2F800000, 0f2F000000;
	mul.f32 	%f17, %f16, %f16;
	fma.rn.f32 	%f18, %f14, %f14, %f17;
	setp.gtu.f32 	%p5, %f18, 0f3F800000;
	@%p5 bra 	$L__BB1_9;
	ld.shared.u32 	%r121, [%r3];
	add.s32 	%r122, %r121, 1;
	st.shared.u32 	[%r3], %r122;
$L__BB1_9:
	shr.u32 	%r123, %r21, 2;
	xor.b32  	%r124, %r123, %r21;
	shl.b32 	%r125, %r191, 4;
	shl.b32 	%r126, %r124, 1;
	xor.b32  	%r127, %r126, %r125;
	xor.b32  	%r128, %r127, %r124;
	xor.b32  	%r194, %r128, %r191;
	add.s32 	%r129, %r167, %r194;
	add.s32 	%r130, %r129, 1087311;
	cvt.rn.f32.u32 	%f19, %r130;
	fma.rn.f32 	%f20, %f19, 0f2F800000, 0f2F000000;
	shr.u32 	%r131, %r22, 2;
	xor.b32  	%r132, %r131, %r22;
	shl.b32 	%r133, %r194, 4;
	shl.b32 	%r134, %r132, 1;
	xor.b32  	%r135, %r134, %r133;
	xor.b32  	%r136, %r135, %r132;
	xor.b32  	%r195, %r136, %r194;
	add.s32 	%r137, %r167, %r195;
	add.s32 	%r138, %r137, 1449748;
	cvt.rn.f32.u32 	%f21, %r138;
	fma.rn.f32 	%f22, %f21, 0f2F800000, 0f2F000000;
	mul.f32 	%f23, %f22, %f22;
	fma.rn.f32 	%f24, %f20, %f20, %f23;
	setp.gtu.f32 	%p6, %f24, 0f3F800000;
	@%p6 bra 	$L__BB1_11;
	ld.shared.u32 	%r139, [%r3];
	add.s32 	%r140, %r139, 1;
	st.shared.u32 	[%r3], %r140;
$L__BB1_11:
	add.s32 	%r167, %r167, 2899496;
	add.s32 	%r166, %r166, 4;
	setp.ne.s32 	%p7, %r166, 0;
	@%p7 bra 	$L__BB1_3;
	add.s32 	%r178, %r167, -1449748;
$L__BB1_13:
	setp.eq.s32 	%p8, %r10, 0;
	@%p8 bra 	$L__BB1_18;
	add.s32 	%r185, %r178, 724874;
	neg.s32 	%r184, %r10;
	mov.u32 	%r189, %r192;
	mov.u32 	%r190, %r193;
$L__BB1_15:
	.pragma "nounroll";
	mov.u32 	%r193, %r191;
	mov.u32 	%r192, %r194;
	mov.u32 	%r191, %r195;
	shr.u32 	%r141, %r190, 2;
	xor.b32  	%r142, %r141, %r190;
	shl.b32 	%r143, %r191, 4;
	shl.b32 	%r144, %r142, 1;
	xor.b32  	%r145, %r144, %r143;
	xor.b32  	%r146, %r145, %r142;
	xor.b32  	%r194, %r146, %r191;
	add.s32 	%r147, %r185, %r194;
	add.s32 	%r148, %r147, -362437;
	cvt.rn.f32.u32 	%f25, %r148;
	fma.rn.f32 	%f26, %f25, 0f2F800000, 0f2F000000;
	shr.u32 	%r149, %r189, 2;
	xor.b32  	%r150, %r149, %r189;
	shl.b32 	%r151, %r194, 4;
	shl.b32 	%r152, %r150, 1;
	xor.b32  	%r153, %r152, %r151;
	xor.b32  	%r154, %r153, %r150;
	xor.b32  	%r195, %r154, %r194;
	add.s32 	%r155, %r185, %r195;
	cvt.rn.f32.u32 	%f27, %r155;
	fma.rn.f32 	%f28, %f27, 0f2F800000, 0f2F000000;
	mul.f32 	%f29, %f28, %f28;
	fma.rn.f32 	%f30, %f26, %f26, %f29;
	setp.gtu.f32 	%p9, %f30, 0f3F800000;
	@%p9 bra 	$L__BB1_17;
	ld.shared.u32 	%r156, [%r3];
	add.s32 	%r157, %r156, 1;
	st.shared.u32 	[%r3], %r157;
$L__BB1_17:
	add.s32 	%r185, %r185, 724874;
	add.s32 	%r184, %r184, 1;
	setp.ne.s32 	%p10, %r184, 0;
	mov.u32 	%r189, %r192;
	mov.u32 	%r190, %r193;
	@%p10 bra 	$L__BB1_15;
$L__BB1_18:
	st.global.v2.u32 	[%rd1+8], {%r192, %r191};
	st.global.v2.u32 	[%rd1+16], {%r194, %r195};
	mad.lo.s32 	%r158, %r62, 724874, %r4;
	st.global.v2.u32 	[%rd1], {%r158, %r193};
$L__BB1_19:
	bar.sync 	0;
	setp.lt.u32 	%p11, %r196, 2;
	@%p11 bra 	$L__BB1_23;
$L__BB1_20:
	shr.u32 	%r61, %r196, 1;
	setp.ge.u32 	%p12, %r1, %r61;
	@%p12 bra 	$L__BB1_22;
	shl.b32 	%r159, %r61, 2;
	add.s32 	%r160, %r3, %r159;
	ld.shared.u32 	%r161, [%r160];
	ld.shared.u32 	%r162, [%r3];
	add.s32 	%r163, %r162, %r161;
	st.shared.u32 	[%r3], %r163;
$L__BB1_22:
	bar.sync 	0;
	setp.gt.u32 	%p13, %r196, 3;
	mov.u32 	%r196, %r61;
	@%p13 bra 	$L__BB1_20;
$L__BB1_23:
	setp.ne.s32 	%p14, %r1, 0;
	@%p14 bra 	$L__BB1_25;
	ld.shared.u32 	%r164, [_ZZ21monte_carlo_pi_kernelP17curandStateXORWOWPiiE6memory];
	cvta.to.global.u64 	%rd6, %rd3;
	atom.global.add.u32 	%r165, [%rd6], %r164;
$L__BB1_25:
	ret;

}


// ===== COMPILED SASS (sm_100) =====

	.target	sm_100

	.elftype	@"ET_EXEC"


//--------------------- .note.nv.tkinfo           --------------------------
	.section	.note.nv.tkinfo,"",@"SHT_NOTE"
	.sectionflags	@"SHF_NOTE_NV_TKINFO"
	.tkinfo
        /*0018*/ 	.word	0x00000002
        /*0030*/ 	.string	""
        /*0030*/ 	.string	"ptxas"
        /*0030*/ 	.string	"Cuda compilation tools, release 13.0, V13.0.88"
        /*0030*/ 	.string	"Build cuda_13.0.r13.0/compiler.36424714_0"
        /*0030*/ 	.string	"-arch sm_100 -m 64 "



//--------------------- .note.nv.cuinfo           --------------------------
	.section	.note.nv.cuinfo,"",@"SHT_NOTE"
	.sectionflags	@"SHF_NOTE_NV_CUINFO"
        /*0018*/ 	.short	0x0002
        /*001a*/ 	.short	0x0064
        /*001c*/ 	.short	0x0082
	.zero		2


//--------------------- .nv.info                  --------------------------
	.section	.nv.info,"",@"SHT_CUDA_INFO"
	.align	4


	//----- nvinfo : EIATTR_REGCOUNT
	.align		4
        /*0000*/ 	.byte	0x04, 0x2f
        /*0002*/ 	.short	(.L_10 - .L_9)
	.align		4
.L_9:
        /*0004*/ 	.word	index@(_Z12setup_kernelP17curandStateXORWOW)
        /*0008*/ 	.word	0x0000001f


	//----- nvinfo : EIATTR_FRAME_SIZE
	.align		4
.L_10:
        /*000c*/ 	.byte	0x04, 0x11
        /*000e*/ 	.short	(.L_12 - .L_11)
	.align		4
.L_11:
        /*0010*/ 	.word	index@(_Z12setup_kernelP17curandStateXORWOW)
        /*0014*/ 	.word	0x00000000


	//----- nvinfo : EIATTR_REGCOUNT
	.align		4
.L_12:
        /*0018*/ 	.byte	0x04, 0x2f
        /*001a*/ 	.short	(.L_14 - .L_13)
	.align		4
.L_13:
        /*001c*/ 	.word	index@(_Z21monte_carlo_pi_kernelP17curandStateXORWOWPii)
        /*0020*/ 	.word	0x00000016


	//----- nvinfo : EIATTR_FRAME_SIZE
	.align		4
.L_14:
        /*0024*/ 	.byte	0x04, 0x11
        /*0026*/ 	.short	(.L_16 - .L_15)
	.align		4
.L_15:
        /*0028*/ 	.word	index@(_Z21monte_carlo_pi_kernelP17curandStateXORWOWPii)
        /*002c*/ 	.word	0x00000000


	//----- nvinfo : EIATTR_MIN_STACK_SIZE
	.align		4
.L_16:
        /*0030*/ 	.byte	0x04, 0x12
        /*0032*/ 	.short	(.L_18 - .L_17)
	.align		4
.L_17:
        /*0034*/ 	.word	index@(_Z21monte_carlo_pi_kernelP17curandStateXORWOWPii)
        /*0038*/ 	.word	0x00000000


	//----- nvinfo : EIATTR_MIN_STACK_SIZE
	.align		4
.L_18:
        /*003c*/ 	.byte	0x04, 0x12
        /*003e*/ 	.short	(.L_20 - .L_19)
	.align		4
.L_19:
        /*0040*/ 	.word	index@(_Z12setup_kernelP17curandStateXORWOW)
        /*0044*/ 	.word	0x00000000
.L_20:


//--------------------- .nv.compat                --------------------------
	.section	.nv.compat,"",@"SHT_CUDA_COMPAT_INFO"
	.align	4
        /*0000*/ 	.byte	0x02, 0x09, 0x00, 0x00, 0x02, 0x02, 0x01, 0x00, 0x02, 0x05, 0x05, 0x00, 0x03, 0x07, 0x01, 0x01
        /*0010*/ 	.byte	0x02, 0x03, 0x00, 0x00, 0x02, 0x06, 0x01, 0x00, 0x04, 0x0b, 0x08, 0x00, 0x01, 0x00, 0x00, 0x00
        /*0020*/ 	.byte	0x00, 0x00, 0x00, 0x00


//--------------------- .nv.info._Z21monte_carlo_pi_kernelP17curandStateXORWOWPii --------------------------
	.section	.nv.info._Z21monte_carlo_pi_kernelP17curandStateXORWOWPii,"",@"SHT_CUDA_INFO"
	.sectionflags	@""
	.align	4


	//----- nvinfo : EIATTR_CUDA_API_VERSION
	.align		4
        /*0000*/ 	.byte	0x04, 0x37
        /*0002*/ 	.short	(.L_22 - .L_21)
.L_21:
        /*0004*/ 	.word	0x00000082


	//----- nvinfo : EIATTR_KPARAM_INFO
	.align		4
.L_22:
        /*0008*/ 	.byte	0x04, 0x17
        /*000a*/ 	.short	(.L_24 - .L_23)
.L_23:
        /*000c*/ 	.word	0x00000000
        /*0010*/ 	.short	0x0002
        /*0012*/ 	.short	0x0010
        /*0014*/ 	.byte	0x00, 0xf0, 0x11, 0x00


	//----- nvinfo : EIATTR_KPARAM_INFO
	.align		4
.L_24:
        /*0018*/ 	.byte	0x04, 0x17
        /*001a*/ 	.short	(.L_26 - .L_25)
.L_25:
        /*001c*/ 	.word	0x00000000
        /*0020*/ 	.short	0x0001
        /*0022*/ 	.short	0x0008
        /*0024*/ 	.byte	0x00, 0xf5, 0x21, 0x00


	//----- nvinfo : EIATTR_KPARAM_INFO
	.align		4
.L_26:
        /*0028*/ 	.byte	0x04, 0x17
        /*002a*/ 	.short	(.L_28 - .L_27)
.L_27:
        /*002c*/ 	.word	0x00000000
        /*0030*/ 	.short	0x0000
        /*0032*/ 	.short	0x0000
        /*0034*/ 	.byte	0x00, 0xf5, 0x21, 0x00


	//----- nvinfo : EIATTR_SPARSE_MMA_MASK
	.align		4
.L_28:
        /*0038*/ 	.byte	0x03, 0x50
        /*003a*/ 	.short	0x0000


	//----- nvinfo : EIATTR_MAXREG_COUNT
	.align		4
        /*003c*/ 	.byte	0x03, 0x1b
        /*003e*/ 	.short	0x00ff


	//----- nvinfo : EIATTR_NUM_BARRIERS
	.align		4
        /*0040*/ 	.byte	0x02, 0x4c
        /*0042*/ 	.byte	0x01
	.zero		1


	//----- nvinfo : EIATTR_MERCURY_ISA_VERSION
	.align		4
        /*0044*/ 	.byte	0x03, 0x5f
        /*0046*/ 	.short	0x0101


	//----- nvinfo : EIATTR_VRC_CTA_INIT_COUNT
	.align		4
        /*0048*/ 	.byte	0x02, 0x4a
	.zero		1
	.zero		1


	//----- nvinfo : EIATTR_EXIT_INSTR_OFFSETS
	.align		4
        /*004c*/ 	.byte	0x04, 0x1c
        /*004e*/ 	.short	(.L_30 - .L_29)


	//   ....[0]....
.L_29:
        /*0050*/ 	.word	0x00000bc0


	//   ....[1]....
        /*0054*/ 	.word	0x00000c30


	//----- nvinfo : EIATTR_CBANK_PARAM_SIZE
	.align		4
.L_30:
        /*0058*/ 	.byte	0x03, 0x19
        /*005a*/ 	.short	0x0014


	//----- nvinfo : EIATTR_PARAM_CBANK
	.align		4
        /*005c*/ 	.byte	0x04, 0x0a
        /*005e*/ 	.short	(.L_32 - .L_31)
	.align		4
.L_31:
        /*0060*/ 	.word	index@(.nv.constant0._Z21monte_carlo_pi_kernelP17curandStateXORWOWPii)
        /*0064*/ 	.short	0x0380
        /*0066*/ 	.short	0x0014


	//----- nvinfo : EIATTR_SW_WAR
	.align		4
.L_32:
        /*0068*/ 	.byte	0x04, 0x36
        /*006a*/ 	.short	(.L_34 - .L_33)
.L_33:
        /*006c*/ 	.word	0x00000008
.L_34:


//--------------------- .nv.info._Z12setup_kernelP17curandStateXORWOW --------------------------
	.section	.nv.info._Z12setup_kernelP17curandStateXORWOW,"",@"SHT_CUDA_INFO"
	.sectionflags	@""
	.align	4


	//----- nvinfo : EIATTR_CUDA_API_VERSION
	.align		4
        /*0000*/ 	.byte	0x04, 0x37
        /*0002*/ 	.short	(.L_36 - .L_35)
.L_35:
        /*0004*/ 	.word	0x00000082


	//----- nvinfo : EIATTR_KPARAM_INFO
	.align		4
.L_36:
        /*0008*/ 	.byte	0x04, 0x17
        /*000a*/ 	.short	(.L_38 - .L_37)
.L_37:
        /*000c*/ 	.word	0x00000000
        /*0010*/ 	.short	0x0000
        /*0012*/ 	.short	0x0000
        /*0014*/ 	.byte	0x00, 0xf5, 0x21, 0x00


	//----- nvinfo : EIATTR_SPARSE_MMA_MASK
	.align		4
.L_38:
        /*0018*/ 	.byte	0x03, 0x50
        /*001a*/ 	.short	0x0000


	//----- nvinfo : EIATTR_MAXREG_COUNT
	.align		4
        /*001c*/ 	.byte	0x03, 0x1b
        /*001e*/ 	.short	0x00ff


	//----- nvinfo : EIATTR_MERCURY_ISA_VERSION
	.align		4
        /*0020*/ 	.byte	0x03, 0x5f
        /*0022*/ 	.short	0x0101


	//----- nvinfo : EIATTR_VRC_CTA_INIT_COUNT
	.align		4
        /*0024*/ 	.byte	0x02, 0x4a
	.zero		1
	.zero		1


	//----- nvinfo : EIATTR_EXIT_INSTR_OFFSETS
	.align		4
        /*0028*/ 	.byte	0x04, 0x1c
        /*002a*/ 	.short	(.L_40 - .L_39)


	//   ....[0]....
.L_39:
        /*002c*/ 	.word	0x00000e80


	//----- nvinfo : EIATTR_CRS_STACK_SIZE
	.align		4
.L_40:
        /*0030*/ 	.byte	0x04, 0x1e
        /*0032*/ 	.short	(.L_42 - .L_41)
.L_41:
        /*0034*/ 	.word	0x00000000


	//----- nvinfo : EIATTR_CBANK_PARAM_SIZE
	.align		4
.L_42:
        /*0038*/ 	.byte	0x03, 0x19
        /*003a*/ 	.short	0x0008


	//----- nvinfo : EIATTR_PARAM_CBANK
	.align		4
        /*003c*/ 	.byte	0x04, 0x0a
        /*003e*/ 	.short	(.L_44 - .L_43)
	.align		4
.L_43:
        /*0040*/ 	.word	index@(.nv.constant0._Z12setup_kernelP17curandStateXORWOW)
        /*0044*/ 	.short	0x0380
        /*0046*/ 	.short	0x0008


	//----- nvinfo : EIATTR_SW_WAR
	.align		4
.L_44:
        /*0048*/ 	.byte	0x04, 0x36
        /*004a*/ 	.short	(.L_46 - .L_45)
.L_45:
        /*004c*/ 	.word	0x00000008
.L_46:


//--------------------- .nv.callgraph             --------------------------
	.section	.nv.callgraph,"",@"SHT_CUDA_CALLGRAPH"
	.align	4
	.sectionentsize	8
	.align		4
        /*0000*/ 	.word	0x00000000
	.align		4
        /*0004*/ 	.word	0xffffffff
	.align		4
        /*0008*/ 	.word	0x00000000
	.align		4
        /*000c*/ 	.word	0xfffffffe
	.align		4
        /*0010*/ 	.word	0x00000000
	.align		4
        /*0014*/ 	.word	0xfffffffd
	.align		4
        /*0018*/ 	.word	0x00000000
	.align		4
        /*001c*/ 	.word	0xfffffffc


//--------------------- .nv.constant4             --------------------------
	.section	.nv.constant4,"a",@progbits
	.align	8
	.align		8
.nv.constant4:
        /*0000*/ 	.dword	precalc_xorwow_matrix
	.align		8
        /*0008*/ 	.dword	precalc_xorwow_offset_matrix
	.align		8
        /*0010*/ 	.dword	mrg32k3aM1
	.align		8
        /*0018*/ 	.dword	mrg32k3aM2
	.align		8
        /*0020*/ 	.dword	mrg32k3aM1SubSeq
	.align		8
        /*0028*/ 	.dword	mrg32k3aM2SubSeq
	.align		8
        /*0030*/ 	.dword	mrg32k3aM1Seq
	.align		8
        /*0038*/ 	.dword	mrg32k3aM2Seq


//--------------------- .nv.constant3             --------------------------
	.section	.nv.constant3,"a",@progbits
	.align	8
.nv.constant3:
	.type		__cr_lgamma_table,@object
	.size		__cr_lgamma_table,(.L_8 - __cr_lgamma_table)
__cr_lgamma_table:
        /*0000*/ 	.byte	0x00, 0x00, 0x00, 0x00, 0x00, 0x00, 0x00, 0x00, 0x00, 0x00, 0x00, 0x00, 0x00, 0x00, 0x00, 0x00
        /*0010*/ 	.byte	0xef, 0x39, 0xfa, 0xfe, 0x42, 0x2e, 0xe6, 0x3f, 0x02, 0x20, 0x2a, 0xfa, 0x0b, 0xab, 0xfc, 0x3f
        /*0020*/ 	.byte	0xf9, 0x2c, 0x92, 0x7c, 0xa7, 0x6c, 0x09, 0x40, 0xc9, 0x79, 0x44, 0x3c, 0x64, 0x26, 0x13, 0x40
        /*0030*/ 	.byte	0xca, 0x01, 0xcf, 0x3a, 0x27, 0x51, 0x1a, 0x40, 0x30, 0xcc, 0x2d, 0xf3, 0xe1, 0x0c, 0x21, 0x40
        /*0040*/ 	.byte	0x0d, 0xb7, 0xfc, 0x82, 0x8e, 0x35, 0x25, 0x40
.L_8:


//--------------------- .text._Z21monte_carlo_pi_kernelP17curandStateXORWOWPii --------------------------
	.section	.text._Z21monte_carlo_pi_kernelP17curandStateXORWOWPii,"ax",@progbits
	.align	128
        .global         _Z21monte_carlo_pi_kernelP17curandStateXORWOWPii
        .type           _Z21monte_carlo_pi_kernelP17curandStateXORWOWPii,@function
        .size           _Z21monte_carlo_pi_kernelP17curandStateXORWOWPii,(.L_x_17 - _Z21monte_carlo_pi_kernelP17curandStateXORWOWPii)
        .other          _Z21monte_carlo_pi_kernelP17curandStateXORWOWPii,@"STO_CUDA_ENTRY STV_DEFAULT"
_Z21monte_carlo_pi_kernelP17curandStateXORWOWPii:
.text._Z21monte_carlo_pi_kernelP17curandStateXORWOWPii:
[----:B------:R-:W-:Y:S01]  /*0000*/  LDC R1, c[0x0][0x37c] ;  /* 0x0000df00ff017b82 */ /* 0x000fe20000000800 */
[----:B------:R-:W0:Y:S07]  /*0010*/  S2R R0, SR_TID.X ;  /* 0x0000000000007919 */ /* 0x000e2e0000002100 */
[----:B------:R-:W1:Y:S01]  /*0020*/  S2UR UR5, SR_CgaCtaId ;  /* 0x00000000000579c3 */ /* 0x000e620000008800 */
[----:B------:R-:W-:Y:S01]  /*0030*/  UMOV UR4, 0x400 ;  /* 0x0000040000047882 */ /* 0x000fe20000000000 */
[----:B------:R-:W2:Y:S01]  /*0040*/  LDCU.64 UR6, c[0x0][0x358] ;  /* 0x00006b00ff0677ac */ /* 0x000ea20008000a00 */
[----:B-1----:R-:W-:Y:S01]  /*0050*/  ULEA UR4, UR5, UR4, 0x18 ;  /* 0x0000000405047291 */ /* 0x002fe2000f8ec0ff */
[----:B------:R-:W1:Y:S05]  /*0060*/  LDCU UR5, c[0x0][0x390] ;  /* 0x00007200ff0577ac */ /* 0x000e6a0008000800 */
[----:B0-----:R-:W-:-:S05]  /*0070*/  LEA R10, R0, UR4, 0x2 ;  /* 0x00000004000a7c11 */ /* 0x001fca000f8e10ff */
[----:B------:R-:W0:Y:S01]  /*0080*/  LDCU UR4, c[0x0][0x360] ;  /* 0x00006c00ff0477ac */ /* 0x000e220008000800 */
[----:B------:R3:W-:Y:S01]  /*0090*/  STS [R10], RZ ;  /* 0x000000ff0a007388 */ /* 0x0007e20000000800 */
[----:B-1----:R-:W-:Y:S01]  /*00a0*/  UISETP.NE.AND UP0, UPT, UR5, URZ, UPT ;  /* 0x000000ff0500728c */ /* 0x002fe2000bf05270 */
[----:B0-----:R-:W-:Y:S01]  /*00b0*/  IMAD.U32 R11, RZ, RZ, UR4 ;  /* 0x00000004ff0b7e24 */ /* 0x001fe2000f8e00ff */
[----:B------:R-:W-:Y:S07]  /*00c0*/  BAR.SYNC.DEFER_BLOCKING 0x0 ;  /* 0x0000000000007b1d */ /* 0x000fee0000010000 */
[----:B--23--:R-:W-:Y:S05]  /*00d0*/  BRA.U !UP0, `(.L_x_0) ;  /* 0x00000009087c7547 */ /* 0x00cfea000b800000 */
[----:B------:R-:W0:Y:S08]  /*00e0*/  S2UR UR4, SR_CTAID.X ;  /* 0x00000000000479c3 */ /* 0x000e300000002500 */
[----:B------:R-:W1:Y:S01]  /*00f0*/  LDC.64 R2, c[0x0][0x380] ;  /* 0x0000e000ff027b82 */ /* 0x000e620000000a00 */
[----:B0-----:R-:W-:-:S04]  /*0100*/  IMAD R5, R11, UR4, R0 ;  /* 0x000000040b057c24 */ /* 0x001fc8000f8e0200 */
[----:B-1----:R-:W-:-:S05]  /*0110*/  IMAD.WIDE.U32 R2, R5, 0x30, R2 ;  /* 0x0000003005027825 */ /* 0x002fca00078e0002 */
[----:B------:R-:W2:Y:S04]  /*0120*/  LDG.E.64 R8, desc[UR6][R2.64] ;  /* 0x0000000602087981 */ /* 0x000ea8000c1e1b00 */
[----:B------:R0:W5:Y:S04]  /*0130*/  LDG.E.64 R6, desc[UR6][R2.64+0x8] ;  /* 0x0000080602067981 */ /* 0x000168000c1e1b00 */
[----:B------:R0:W5:Y:S01]  /*0140*/  LDG.E.64 R4, desc[UR6][R2.64+0x10] ;  /* 0x0000100602047981 */ /* 0x000162000c1e1b00 */
[----:B------:R-:W-:Y:S02]  /*0150*/  UISETP.GE.U32.AND UP0, UPT, UR5, 0x4, UPT ;  /* 0x000000040500788c */ /* 0x000fe4000bf06070 */
[----:B------:R-:W-:Y:S01]  /*0160*/  ULOP3.LUT UR4, UR5, 0x3, URZ, 0xc0, !UPT ;  /* 0x0000000305047892 */ /* 0x000fe2000f8ec0ff */
[----:B--2---:R-:W-:-:S06]  /*0170*/  IMAD.MOV.U32 R12, RZ, RZ, R8 ;  /* 0x000000ffff0c7224 */ /* 0x004fcc00078e0008 */
[----:B0-----:R-:W-:Y:S05]  /*0180*/  BRA.U !UP0, `(.L_x_1) ;  /* 0x0000000508a47547 */ /* 0x001fea000b800000 */
[----:B------:R-:W-:Y:S01]  /*0190*/  ULOP3.LUT UR5, UR5, 0xfffffffc, URZ, 0xc0, !UPT ;  /* 0xfffffffc05057892 */ /* 0x000fe2000f8ec0ff */
[----:B------:R-:W-:-:S03]  /*01a0*/  VIADD R12, R8, 0x161f14 ;  /* 0x00161f14080c7836 */ /* 0x000fc60000000000 */
[----:B------:R-:W-:-:S12]  /*01b0*/  UIADD3 UR5, UPT, UPT, -UR5, URZ, URZ ;  /* 0x000000ff05057290 */ /* 0x000fd8000fffe1ff */
.L_x_2:
[----:B------:R-:W-:Y:S01]  /*01c0*/  SHF.R.U32.HI R14, RZ, 0x2, R9 ;  /* 0x00000002ff0e7819 */ /* 0x000fe20000011609 */
[----:B------:R-:W-:Y:S01]  /*01d0*/  UIADD3 UR5, UPT, UPT, UR5, 0x4, URZ ;  /* 0x0000000405057890 */ /* 0x000fe2000fffe0ff */
[----:B0----5:R-:W-:Y:S02]  /*01e0*/  SHF.R.U32.HI R15, RZ, 0x2, R6 ;  /* 0x00000002ff0f7819 */ /* 0x021fe40000011606 */
[----:B------:R-:W-:Y:S01]  /*01f0*/  LOP3.LUT R14, R14, R9, RZ, 0x3c, !PT ;  /* 0x000000090e0e7212 */ /* 0x000fe200078e3cff */
[----:B------:R-:W-:Y:S01]  /*0200*/  IMAD.SHL.U32 R9, R5, 0x10, RZ ;  /* 0x0000001005097824 */ /* 0x000fe200078e00ff */
[----:B------:R-:W-:Y:S01]  /*0210*/  LOP3.LUT R15, R15, R6, RZ, 0x3c, !PT ;  /* 0x000000060f0f7212 */ /* 0x000fe200078e3cff */
[----:B------:R-:W-:Y:S01]  /*0220*/  UISETP.NE.AND UP0, UPT, UR5, URZ, UPT ;  /* 0x000000ff0500728c */ /* 0x000fe2000bf05270 */
[----:B------:R-:W-:Y:S01]  /*0230*/  SHF.R.U32.HI R16, RZ, 0x2, R7 ;  /* 0x00000002ff107819 */ /* 0x000fe20000011607 */
[----:B------:R-:W-:-:S03]  /*0240*/  IMAD.SHL.U32 R13, R14, 0x2, RZ ;  /* 0x000000020e0d7824 */ /* 0x000fc600078e00ff */
[----:B------:R-:W-:Y:S02]  /*0250*/  LOP3.LUT R16, R16, R7, RZ, 0x3c, !PT ;  /* 0x0000000710107212 */ /* 0x000fe400078e3cff */
[----:B------:R-:W-:Y:S01]  /*0260*/  LOP3.LUT R14, R14, R13, R9, 0x96, !PT ;  /* 0x0000000d0e0e7212 */ /* 0x000fe200078e9609 */
[----:B------:R-:W-:-:S03]  /*0270*/  IMAD.SHL.U32 R9, R15, 0x2, RZ ;  /* 0x000000020f097824 */ /* 0x000fc600078e00ff */
[----:B------:R-:W-:Y:S01]  /*0280*/  LOP3.LUT R13, R14, R5, RZ, 0x3c, !PT ;  /* 0x000000050e0d7212 */ /* 0x000fe200078e3cff */
[----:B------:R-:W-:-:S03]  /*0290*/  IMAD.MOV.U32 R14, RZ, RZ, 0x2f800000 ;  /* 0x2f800000ff0e7424 */ /* 0x000fc600078e00ff */
[----:B------:R-:W-:Y:S01]  /*02a0*/  SHF.R.U32.HI R18, RZ, 0x2, R13 ;  /* 0x00000002ff127819 */ /* 0x000fe2000001160d */
[----:B------:R-:W-:-:S03]  /*02b0*/  IMAD.SHL.U32 R6, R13, 0x10, RZ ;  /* 0x000000100d067824 */ /* 0x000fc600078e00ff */
[----:B------:R-:W-:Y:S02]  /*02c0*/  LOP3.LUT R18, R18, R13, RZ, 0x3c, !PT ;  /* 0x0000000d12127212 */ /* 0x000fe400078e3cff */
[----:B------:R-:W-:-:S04]  /*02d0*/  LOP3.LUT R6, R15, R9, R6, 0x96, !PT ;  /* 0x000000090f067212 */ /* 0x000fc800078e9606 */
[----:B------:R-:W-:Y:S02]  /*02e0*/  LOP3.LUT R15, R6, R13, RZ, 0x3c, !PT ;  /* 0x0000000d060f7212 */ /* 0x000fe400078e3cff */
[----:B------:R-:W-:Y:S01]  /*02f0*/  IADD3 R6, PT, PT, R12, -0x10974f, R13 ;  /* 0xffef68b10c067810 */ /* 0x000fe20007ffe00d */
[----:B------:R-:W-:Y:S01]  /*0300*/  IMAD.SHL.U32 R13, R18, 0x2, RZ ;  /* 0x00000002120d7824 */ /* 0x000fe200078e00ff */
[----:B------:R-:W-:Y:S01]  /*0310*/  IADD3 R9, PT, PT, R12, -0xb0f8a, R15 ;  /* 0xfff4f0760c097810 */ /* 0x000fe20007ffe00f */
[----:B------:R-:W-:-:S03]  /*0320*/  IMAD.SHL.U32 R7, R15, 0x10, RZ ;  /* 0x000000100f077824 */ /* 0x000fc600078e00ff */
[----:B------:R-:W-:Y:S02]  /*0330*/  I2FP.F32.U32 R17, R9 ;  /* 0x0000000900117245 */ /* 0x000fe40000201000 */
[----:B------:R-:W-:-:S03]  /*0340*/  I2FP.F32.U32 R9, R6 ;  /* 0x0000000600097245 */ /* 0x000fc60000201000 */
[-C--:B------:R-:W-:Y:S02]  /*0350*/  FFMA R17, R17, R14.reuse, 1.1641532182693481445e-10 ;  /* 0x2f00000011117423 */ /* 0x080fe4000000000e */
[----:B------:R-:W-:Y:S02]  /*0360*/  FFMA R9, R9, R14, 1.1641532182693481445e-10 ;  /* 0x2f00000009097423 */ /* 0x000fe4000000000e */
[----:B------:R-:W-:Y:S01]  /*0370*/  FMUL R6, R17, R17 ;  /* 0x0000001111067220 */ /* 0x000fe20000400000 */
[----:B------:R-:W-:-:S03]  /*0380*/  SHF.R.U32.HI R17, RZ, 0x2, R4 ;  /* 0x00000002ff117819 */ /* 0x000fc60000011604 */
[----:B------:R-:W-:Y:S01]  /*0390*/  FFMA R6, R9, R9, R6 ;  /* 0x0000000909067223 */ /* 0x000fe20000000006 */
[----:B------:R-:W-:-:S04]  /*03a0*/  IMAD.SHL.U32 R9, R16, 0x2, RZ ;  /* 0x0000000210097824 */ /* 0x000fc800078e00ff */
[----:B------:R-:W-:Y:S02]  /*03b0*/  FSETP.GTU.AND P1, PT, R6, 1, PT ;  /* 0x3f8000000600780b */ /* 0x000fe40003f2c000 */
[----:B------:R-:W-:Y:S02]  /*03c0*/  LOP3.LUT R16, R16, R9, R7, 0x96, !PT ;  /* 0x0000000910107212 */ /* 0x000fe400078e9607 */
[----:B------:R-:W-:Y:S02]  /*03d0*/  LOP3.LUT R6, R17, R4, RZ, 0x3c, !PT ;  /* 0x0000000411067212 */ /* 0x000fe400078e3cff */
[----:B------:R-:W-:Y:S02]  /*03e0*/  LOP3.LUT R17, R16, R15, RZ, 0x3c, !PT ;  /* 0x0000000f10117212 */ /* 0x000fe400078e3cff */
[----:B------:R-:W-:Y:S01]  /*03f0*/  SHF.R.U32.HI R16, RZ, 0x2, R5 ;  /* 0x00000002ff107819 */ /* 0x000fe20000011605 */
[----:B------:R-:W-:Y:S02]  /*0400*/  IMAD.SHL.U32 R9, R6, 0x2, RZ ;  /* 0x0000000206097824 */ /* 0x000fe400078e00ff */
[----:B------:R-:W-:Y:S01]  /*0410*/  IMAD.SHL.U32 R7, R17, 0x10, RZ ;  /* 0x0000001011077824 */ /* 0x000fe200078e00ff */
[----:B------:R-:W-:Y:S01]  /*0420*/  LOP3.LUT R16, R16, R5, RZ, 0x3c, !PT ;  /* 0x0000000510107212 */ /* 0x000fe200078e3cff */
[----:B------:R-:W0:Y:S03]  /*0430*/  @!P1 LDS R4, [R10] ;  /* 0x000000000a049984 */ /* 0x000e260000000800 */
[----:B------:R-:W-:-:S04]  /*0440*/  LOP3.LUT R6, R6, R9, R7, 0x96, !PT ;  /* 0x0000000906067212 */ /* 0x000fc800078e9607 */
[----:B------:R-:W-:Y:S02]  /*0450*/  LOP3.LUT R9, R6, R17, RZ, 0x3c, !PT ;  /* 0x0000001106097212 */ /* 0x000fe400078e3cff */
[----:B------:R-:W-:-:S03]  /*0460*/  IADD3 R6, PT, PT, R12, -0x587c5, R17 ;  /* 0xfffa783b0c067810 */ /* 0x000fc60007ffe011 */
[C---:B------:R-:W-:Y:S02]  /*0470*/  IMAD.IADD R7, R9.reuse, 0x1, R12 ;  /* 0x0000000109077824 */ /* 0x040fe400078e020c */
[----:B------:R-:W-:-:S03]  /*0480*/  IMAD.SHL.U32 R5, R9, 0x10, RZ ;  /* 0x0000001009057824 */ /* 0x000fc600078e00ff */
[----:B------:R-:W-:Y:S02]  /*0490*/  I2FP.F32.U32 R19, R7 ;  /* 0x0000000700137245 */ /* 0x000fe40000201000 */
[----:B------:R-:W-:-:S03]  /*04a0*/  I2FP.F32.U32 R7, R6 ;  /* 0x0000000600077245 */ /* 0x000fc60000201000 */
[-C--:B------:R-:W-:Y:S02]  /*04b0*/  FFMA R19, R19, R14.reuse, 1.1641532182693481445e-10 ;  /* 0x2f00000013137423 */ /* 0x080fe4000000000e */
[----:B------:R-:W-:Y:S02]  /*04c0*/  FFMA R7, R7, R14, 1.1641532182693481445e-10 ;  /* 0x2f00000007077423 */ /* 0x000fe4000000000e */
[----:B------:R-:W-:-:S04]  /*04d0*/  FMUL R6, R19, R19 ;  /* 0x0000001313067220 */ /* 0x000fc80000400000 */
[----:B------:R-:W-:Y:S01]  /*04e0*/  FFMA R6, R7, R7, R6 ;  /* 0x0000000707067223 */ /* 0x000fe20000000006 */
[----:B------:R-:W-:-:S04]  /*04f0*/  IMAD.SHL.U32 R7, R16, 0x2, RZ ;  /* 0x0000000210077824 */ /* 0x000fc800078e00ff */
[----:B------:R-:W-:Y:S02]  /*0500*/  FSETP.GTU.AND P0, PT, R6, 1, PT ;  /* 0x3f8000000600780b */ /* 0x000fe40003f0c000 */
[----:B------:R-:W-:Y:S01]  /*0510*/  LOP3.LUT R6, R16, R7, R5, 0x96, !PT ;  /* 0x0000000710067212 */ /* 0x000fe200078e9605 */
[----:B0-----:R-:W-:-:S03]  /*0520*/  @!P1 VIADD R5, R4, 0x1 ;  /* 0x0000000104059836 */ /* 0x001fc60000000000 */
[----:B------:R-:W-:Y:S02]  /*0530*/  LOP3.LUT R6, R6, R9, RZ, 0x3c, !PT ;  /* 0x0000000906067212 */ /* 0x000fe400078e3cff */
[----:B------:R0:W-:Y:S03]  /*0540*/  @!P1 STS [R10], R5 ;  /* 0x000000050a009388 */ /* 0x0001e60000000800 */
[----:B------:R-:W-:Y:S02]  /*0550*/  IMAD.SHL.U32 R7, R6, 0x10, RZ ;  /* 0x0000001006077824 */ /* 0x000fe400078e00ff */
[----:B------:R-:W1:Y:S03]  /*0560*/  @!P0 LDS R4, [R10] ;  /* 0x000000000a048984 */ /* 0x000e660000000800 */
[----:B------:R-:W-:-:S02]  /*0570*/  LOP3.LUT R7, R18, R13, R7, 0x96, !PT ;  /* 0x0000000d12077212 */ /* 0x000fc400078e9607 */
[C---:B------:R-:W-:Y:S02]  /*0580*/  IADD3 R13, PT, PT, R12.reuse, 0x587c5, R6 ;  /* 0x000587c50c0d7810 */ /* 0x040fe40007ffe006 */
[----:B------:R-:W-:Y:S02]  /*0590*/  LOP3.LUT R7, R7, R6, RZ, 0x3c, !PT ;  /* 0x0000000607077212 */ /* 0x000fe400078e3cff */
[----:B------:R-:W-:Y:S02]  /*05a0*/  I2FP.F32.U32 R13, R13 ;  /* 0x0000000d000d7245 */ /* 0x000fe40000201000 */
[----:B------:R-:W-:Y:S01]  /*05b0*/  IADD3 R16, PT, PT, R12, 0xb0f8a, R7 ;  /* 0x000b0f8a0c107810 */ /* 0x000fe20007ffe007 */
[----:B0-----:R-:W-:Y:S01]  /*05c0*/  IMAD.SHL.U32 R5, R7, 0x10, RZ ;  /* 0x0000001007057824 */ /* 0x001fe200078e00ff */
[----:B------:R-:W-:Y:S01]  /*05d0*/  SHF.R.U32.HI R18, RZ, 0x2, R15 ;  /* 0x00000002ff127819 */ /* 0x000fe2000001160f */
[----:B------:R-:W-:Y:S01]  /*05e0*/  FFMA R13, R13, R14, 1.1641532182693481445e-10 ;  /* 0x2f0000000d0d7423 */ /* 0x000fe2000000000e */
[----:B------:R-:W-:-:S02]  /*05f0*/  I2FP.F32.U32 R19, R16 ;  /* 0x0000001000137245 */ /* 0x000fc40000201000 */
[----:B------:R-:W-:-:S03]  /*0600*/  LOP3.LUT R18, R18, R15, RZ, 0x3c, !PT ;  /* 0x0000000f12127212 */ /* 0x000fc600078e3cff */
[----:B------:R-:W-:-:S04]  /*0610*/  FFMA R19, R19, R14, 1.1641532182693481445e-10 ;  /* 0x2f00000013137423 */ /* 0x000fc8000000000e */
[----:B------:R-:W-:-:S04]  /*0620*/  FMUL R16, R19, R19 ;  /* 0x0000001313107220 */ /* 0x000fc80000400000 */
[----:B------:R-:W-:Y:S01]  /*0630*/  FFMA R16, R13, R13, R16 ;  /* 0x0000000d0d107223 */ /* 0x000fe20000000010 */
[----:B------:R-:W-:-:S04]  /*0640*/  IMAD.SHL.U32 R13, R18, 0x2, RZ ;  /* 0x00000002120d7824 */ /* 0x000fc800078e00ff */
[----:B------:R-:W-:Y:S02]  /*0650*/  FSETP.GTU.AND P1, PT, R16, 1, PT ;  /* 0x3f8000001000780b */ /* 0x000fe40003f2c000 */
[----:B------:R-:W-:Y:S02]  /*0660*/  SHF.R.U32.HI R16, RZ, 0x2, R17 ;  /* 0x00000002ff107819 */ /* 0x000fe40000011611 */
[----:B------:R-:W-:Y:S02]  /*0670*/  LOP3.LUT R18, R18, R13, R5, 0x96, !PT ;  /* 0x0000000d12127212 */ /* 0x000fe400078e9605 */
[----:B------:R-:W-:Y:S01]  /*0680*/  LOP3.LUT R16, R16, R17, RZ, 0x3c, !PT ;  /* 0x0000001110107212 */ /* 0x000fe200078e3cff */
[----:B-1----:R-:W-:Y:S01]  /*0690*/  @!P0 VIADD R13, R4, 0x1 ;  /* 0x00000001040d8836 */ /* 0x002fe20000000000 */
[----:B------:R-:W-:-:S03]  /*06a0*/  LOP3.LUT R4, R18, R7, RZ, 0x3c, !PT ;  /* 0x0000000712047212 */ /* 0x000fc600078e3cff */
[----:B------:R-:W-:Y:S01]  /*06b0*/  IMAD.SHL.U32 R15, R16, 0x2, RZ ;  /* 0x00000002100f7824 */ /* 0x000fe200078e00ff */
[----:B------:R-:W-:Y:S01]  /*06c0*/  @!P0 STS [R10], R13 ;  /* 0x0000000d0a008388 */ /* 0x000fe20000000800 */
[----:B------:R-:W-:-:S03]  /*06d0*/  IMAD.SHL.U32 R5, R4, 0x10, RZ ;  /* 0x0000001004057824 */ /* 0x000fc600078e00ff */
[----:B------:R-:W0:Y:S02]  /*06e0*/  @!P1 LDS R18, [R10] ;  /* 0x000000000a129984 */ /* 0x000e240000000800 */
[----:B------:R-:W-:Y:S02]  /*06f0*/  LOP3.LUT R5, R16, R15, R5, 0x96, !PT ;  /* 0x0000000f10057212 */ /* 0x000fe400078e9605 */
[C---:B------:R-:W-:Y:S02]  /*0700*/  IADD3 R15, PT, PT, R12.reuse, 0x10974f, R4 ;  /* 0x0010974f0c0f7810 */ /* 0x040fe40007ffe004 */
[----:B------:R-:W-:Y:S02]  /*0710*/  LOP3.LUT R5, R5, R4, RZ, 0x3c, !PT ;  /* 0x0000000405057212 */ /* 0x000fe400078e3cff */
[----:B------:R-:W-:Y:S02]  /*0720*/  I2FP.F32.U32 R15, R15 ;  /* 0x0000000f000f7245 */ /* 0x000fe40000201000 */
[C---:B------:R-:W-:Y:S01]  /*0730*/  IADD3 R16, PT, PT, R12.reuse, 0x161f14, R5 ;  /* 0x00161f140c107810 */ /* 0x040fe20007ffe005 */
[----:B------:R-:W-:-:S02]  /*0740*/  VIADD R12, R12, 0x2c3e28 ;  /* 0x002c3e280c0c7836 */ /* 0x000fc40000000000 */
[----:B------:R-:W-:Y:S01]  /*0750*/  FFMA R15, R15, R14, 1.1641532182693481445e-10 ;  /* 0x2f0000000f0f7423 */ /* 0x000fe2000000000e */
[----:B------:R-:W-:-:S05]  /*0760*/  I2FP.F32.U32 R17, R16 ;  /* 0x0000001000117245 */ /* 0x000fca0000201000 */
[----:B------:R-:W-:-:S04]  /*0770*/  FFMA R17, R17, R14, 1.1641532182693481445e-10 ;  /* 0x2f00000011117423 */ /* 0x000fc8000000000e */
[----:B------:R-:W-:-:S04]  /*0780*/  FMUL R14, R17, R17 ;  /* 0x00000011110e7220 */ /* 0x000fc80000400000 */
[----:B------:R-:W-:-:S05]  /*0790*/  FFMA R14, R15, R15, R14 ;  /* 0x0000000f0f0e7223 */ /* 0x000fca000000000e */
[----:B------:R-:W-:Y:S01]  /*07a0*/  FSETP.GTU.AND P0, PT, R14, 1, PT ;  /* 0x3f8000000e00780b */ /* 0x000fe20003f0c000 */
[----:B0-----:R-:W-:-:S05]  /*07b0*/  @!P1 VIADD R13, R18, 0x1 ;  /* 0x00000001120d9836 */ /* 0x001fca0000000000 */
[----:B------:R-:W-:Y:S07]  /*07c0*/  @!P1 STS [R10], R13 ;  /* 0x0000000d0a009388 */ /* 0x000fee0000000800 */
[----:B------:R-:W0:Y:S02]  /*07d0*/  @!P0 LDS R15, [R10] ;  /* 0x000000000a0f8984 */ /* 0x000e240000000800 */
[----:B0-----:R-:W-:-:S05]  /*07e0*/  @!P0 VIADD R15, R15, 0x1 ;  /* 0x000000010f0f8836 */ /* 0x001fca0000000000 */
[----:B------:R0:W-:Y:S01]  /*07f0*/  @!P0 STS [R10], R15 ;  /* 0x0000000f0a008388 */ /* 0x0001e20000000800 */
[----:B------:R-:W-:Y:S05]  /*0800*/  BRA.U UP0, `(.L_x_2) ;  /* 0xfffffff9006c7547 */ /* 0x000fea000b83ffff */
[----:B------:R-:W-:-:S07]  /*0810*/  VIADD R12, R12, 0xffe9e0ec ;  /* 0xffe9e0ec0c0c7836 */ /* 0x000fce0000000000 */
.L_x_1:
[----:B------:R-:W1:Y:S01]  /*0820*/  LDC R13, c[0x0][0x390] ;  /* 0x0000e400ff0d7b82 */ /* 0x000e620000000800 */
[----:B------:R-:W-:Y:S01]  /*0830*/  UISETP.NE.AND UP0, UPT, UR4, URZ, UPT ;  /* 0x000000ff0400728c */ /* 0x000fe2000bf05270 */
[----:B-1----:R-:W-:-:S08]  /*0840*/  IMAD R8, R13, 0xb0f8a, R8 ;  /* 0x000b0f8a0d087824 */ /* 0x002fd000078e0208 */
[----:B------:R-:W-:Y:S05]  /*0850*/  BRA.U !UP0, `(.L_x_3) ;  /* 0x0000000108907547 */ /* 0x000fea000b800000 */
[----:B------:R-:W-:Y:S01]  /*0860*/  VIADD R12, R12, 0xb0f8a ;  /* 0x000b0f8a0c0c7836 */ /* 0x000fe20000000000 */
[----:B------:R-:W-:-:S12]  /*0870*/  UIADD3 UR4, UPT, UPT, -UR4, URZ, URZ ;  /* 0x000000ff04047290 */ /* 0x000fd8000fffe1ff */
.L_x_4:
[----:B------:R-:W-:Y:S01]  /*0880*/  SHF.R.U32.HI R14, RZ, 0x2, R9 ;  /* 0x00000002ff0e7819 */ /* 0x000fe20000011609 */
[----:B------:R-:W-:Y:S01]  /*0890*/  UIADD3 UR4, UPT, UPT, UR4, 0x1, URZ ;  /* 0x0000000104047890 */ /* 0x000fe2000fffe0ff */
[----:B0----5:R-:W-:Y:S02]  /*08a0*/  SHF.R.U32.HI R15, RZ, 0x2, R6 ;  /* 0x00000002ff0f7819 */ /* 0x021fe40000011606 */
[----:B------:R-:W-:Y:S01]  /*08b0*/  LOP3.LUT R14, R14, R9, RZ, 0x3c, !PT ;  /* 0x000000090e0e7212 */ /* 0x000fe200078e3cff */
[----:B------:R-:W-:Y:S01]  /*08c0*/  IMAD.SHL.U32 R9, R5, 0x10, RZ ;  /* 0x0000001005097824 */ /* 0x000fe200078e00ff */
[----:B------:R-:W-:Y:S01]  /*08d0*/  LOP3.LUT R15, R15, R6, RZ, 0x3c, !PT ;  /* 0x000000060f0f7212 */ /* 0x000fe200078e3cff */
[----:B------:R-:W-:Y:S02]  /*08e0*/  UISETP.NE.AND UP0, UPT, UR4, URZ, UPT ;  /* 0x000000ff0400728c */ /* 0x000fe4000bf05270 */
[----:B------:R-:W-:-:S05]  /*08f0*/  IMAD.SHL.U32 R13, R14, 0x2, RZ ;  /* 0x000000020e0d7824 */ /* 0x000fca00078e00ff */
[----:B------:R-:W-:Y:S01]  /*0900*/  LOP3.LUT R14, R14, R13, R9, 0x96, !PT ;  /* 0x0000000d0e0e7212 */ /* 0x000fe200078e9609 */
[----:B------:R-:W-:-:S03]  /*0910*/  IMAD.SHL.U32 R9, R15, 0x2, RZ ;  /* 0x000000020f097824 */ /* 0x000fc600078e00ff */
[----:B------:R-:W-:Y:S01]  /*0920*/  LOP3.LUT R13, R14, R5, RZ, 0x3c, !PT ;  /* 0x000000050e0d7212 */ /* 0x000fe200078e3cff */
[----:B------:R-:W-:-:S04]  /*0930*/  IMAD.MOV.U32 R14, RZ, RZ, 0x2f800000 ;  /* 0x2f800000ff0e7424 */ /* 0x000fc800078e00ff */
[----:B------:R-:W-:-:S05]  /*0940*/  IMAD.SHL.U32 R6, R13, 0x10, RZ ;  /* 0x000000100d067824 */ /* 0x000fca00078e00ff */
[----:B------:R-:W-:-:S04]  /*0950*/  LOP3.LUT R6, R15, R9, R6, 0x96, !PT ;  /* 0x000000090f067212 */ /* 0x000fc800078e9606 */
[----:B------:R-:W-:Y:S02]  /*0960*/  LOP3.LUT R15, R6, R13, RZ, 0x3c, !PT ;  /* 0x0000000d060f7212 */ /* 0x000fe400078e3cff */
[----:B------:R-:W-:-:S03]  /*0970*/  IADD3 R6, PT, PT, R12, -0x587c5, R13 ;  /* 0xfffa783b0c067810 */ /* 0x000fc60007ffe00d */
[----:B------:R-:W-:Y:S01]  /*0980*/  IMAD.IADD R9, R15, 0x1, R12 ;  /* 0x000000010f097824 */ /* 0x000fe200078e020c */
[----:B------:R-:W-:Y:S01]  /*0990*/  I2FP.F32.U32 R6, R6 ;  /* 0x0000000600067245 */ /* 0x000fe20000201000 */
[----:B------:R-:W-:-:S03]  /*09a0*/  VIADD R12, R12, 0xb0f8a ;  /* 0x000b0f8a0c0c7836 */ /* 0x000fc60000000000 */
[----:B------:R-:W-:Y:S01]  /*09b0*/  I2FP.F32.U32 R9, R9 ;  /* 0x0000000900097245 */ /* 0x000fe20000201000 */
[----:B------:R-:W-:-:S04]  /*09c0*/  FFMA R6, R6, R14, 1.1641532182693481445e-10 ;  /* 0x2f00000006067423 */ /* 0x000fc8000000000e */
[----:B------:R-:W-:-:S04]  /*09d0*/  FFMA R9, R9, R14, 1.1641532182693481445e-10 ;  /* 0x2f00000009097423 */ /* 0x000fc8000000000e */
[----:B------:R-:W-:-:S04]  /*09e0*/  FMUL R9, R9, R9 ;  /* 0x0000000909097220 */ /* 0x000fc80000400000 */
[----:B------:R-:W-:-:S05]  /*09f0*/  FFMA R9, R6, R6, R9 ;  /* 0x0000000606097223 */ /* 0x000fca0000000009 */
[----:B------:R-:W-:Y:S01]  /*0a00*/  FSETP.GTU.AND P0, PT, R9, 1, PT ;  /* 0x3f8000000900780b */ /* 0x000fe20003f0c000 */
[----:B------:R-:W-:Y:S02]  /*0a10*/  IMAD.MOV.U32 R9, RZ, RZ, R7 ;  /* 0x000000ffff097224 */ /* 0x000fe400078e0007 */
[----:B------:R-:W-:Y:S02]  /*0a20*/  IMAD.MOV.U32 R7, RZ, RZ, R5 ;  /* 0x000000ffff077224 */ /* 0x000fe400078e0005 */
[----:B------:R-:W-:-:S08]  /*0a30*/  IMAD.MOV.U32 R5, RZ, RZ, R15 ;  /* 0x000000ffff057224 */ /* 0x000fd000078e000f */
[----:B------:R-:W0:Y:S02]  /*0a40*/  @!P0 LDS R6, [R10] ;  /* 0x000000000a068984 */ /* 0x000e240000000800 */
[----:B01----:R-:W-:Y:S02]  /*0a50*/  @!P0 VIADD R17, R6, 0x1 ;  /* 0x0000000106118836 */ /* 0x003fe40000000000 */
[----:B------:R-:W-:Y:S02]  /*0a60*/  IMAD.MOV.U32 R6, RZ, RZ, R4 ;  /* 0x000000ffff067224 */ /* 0x000fe400078e0004 */
[----:B------:R-:W-:Y:S01]  /*0a70*/  IMAD.MOV.U32 R4, RZ, RZ, R13 ;  /* 0x000000ffff047224 */ /* 0x000fe200078e000d */
[----:B------:R1:W-:Y:S01]  /*0a80*/  @!P0 STS [R10], R17 ;  /* 0x000000110a008388 */ /* 0x0003e20000000800 */
[----:B------:R-:W-:Y:S05]  /*0a90*/  BRA.U UP0, `(.L_x_4) ;  /* 0xfffffffd00787547 */ /* 0x000fea000b83ffff */
.L_x_3:
[----:B-----5:R2:W-:Y:S04]  /*0aa0*/  STG.E.64 desc[UR6][R2.64+0x8], R6 ;  /* 0x0000080602007986 */ /* 0x0205e8000c101b06 */
[----:B------:R2:W-:Y:S04]  /*0ab0*/  STG.E.64 desc[UR6][R2.64+0x10], R4 ;  /* 0x0000100402007986 */ /* 0x0005e8000c101b06 */
[----:B------:R2:W-:Y:S02]  /*0ac0*/  STG.E.64 desc[UR6][R2.64], R8 ;  /* 0x0000000802007986 */ /* 0x0005e4000c101b06 */
.L_x_0:
[----:B------:R-:W-:Y:S01]  /*0ad0*/  BAR.SYNC.DEFER_BLOCKING 0x0 ;  /* 0x0000000000007b1d */ /* 0x000fe20000010000 */
[----:B------:R-:W-:Y:S02]  /*0ae0*/  ISETP.GE.U32.AND P1, PT, R11, 0x2, PT ;  /* 0x000000020b00780c */ /* 0x000fe40003f26070 */
[----:B------:R-:W-:-:S11]  /*0af0*/  ISETP.NE.AND P0, PT, R0, RZ, PT ;  /* 0x000000ff0000720c */ /* 0x000fd60003f05270 */
[----:B------:R-:W-:Y:S05]  /*0b00*/  @!P1 BRA `(.L_x_5) ;  /* 0x00000000002c9947 */ /* 0x000fea0003800000 */
.L_x_6:
[----:B--2---:R-:W-:-:S04]  /*0b10*/  SHF.R.U32.HI R5, RZ, 0x1, R11 ;  /* 0x00000001ff057819 */ /* 0x004fc8000001160b */
[----:B------:R-:W-:-:S13]  /*0b20*/  ISETP.GE.U32.AND P1, PT, R0, R5, PT ;  /* 0x000000050000720c */ /* 0x000fda0003f26070 */
[----:B------:R-:W-:Y:S01]  /*0b30*/  @!P1 IMAD R2, R5, 0x4, R10 ;  /* 0x0000000405029824 */ /* 0x000fe200078e020a */
[----:B------:R-:W-:Y:S05]  /*0b40*/  @!P1 LDS R3, [R10] ;  /* 0x000000000a039984 */ /* 0x000fea0000000800 */
[----:B------:R-:W2:Y:S02]  /*0b50*/  @!P1 LDS R2, [R2] ;  /* 0x0000000002029984 */ /* 0x000ea40000000800 */
[----:B--2---:R-:W-:-:S05]  /*0b60*/  @!P1 IMAD.IADD R3, R2, 0x1, R3 ;  /* 0x0000000102039824 */ /* 0x004fca00078e0203 */
[----:B------:R3:W-:Y:S01]  /*0b70*/  @!P1 STS [R10], R3 ;  /* 0x000000030a009388 */ /* 0x0007e20000000800 */
[----:B------:R-:W-:Y:S01]  /*0b80*/  BAR.SYNC.DEFER_BLOCKING 0x0 ;  /* 0x0000000000007b1d */ /* 0x000fe20000010000 */
[----:B------:R-:W-:Y:S01]  /*0b90*/  ISETP.GT.U32.AND P1, PT, R11, 0x3, PT ;  /* 0x000000030b00780c */ /* 0x000fe20003f24070 */
[----:B------:R-:W-:-:S12]  /*0ba0*/  IMAD.MOV.U32 R11, RZ, RZ, R5 ;  /* 0x000000ffff0b7224 */ /* 0x000fd800078e0005 */
[----:B---3--:R-:W-:Y:S05]  /*0bb0*/  @P1 BRA `(.L_x_6) ;  /* 0xfffffffc00d41947 */ /* 0x008fea000383ffff */
.L_x_5:
[----:B------:R-:W-:Y:S05]  /*0bc0*/  @P0 EXIT ;  /* 0x000000000000094d */ /* 0x000fea0003800000 */
[----:B------:R-:W3:Y:S01]  /*0bd0*/  S2UR UR5, SR_CgaCtaId ;  /* 0x00000000000579c3 */ /* 0x000ee20000008800 */
[----:B------:R-:W-:-:S07]  /*0be0*/  UMOV UR4, 0x400 ;  /* 0x0000040000047882 */ /* 0x000fce0000000000 */
[----:B--2---:R-:W2:Y:S01]  /*0bf0*/  LDC.64 R2, c[0x0][0x388] ;  /* 0x0000e200ff027b82 */ /* 0x004ea20000000a00 */
[----:B---3--:R-:W-:-:S09]  /*0c00*/  ULEA UR4, UR5, UR4, 0x18 ;  /* 0x0000000405047291 */ /* 0x008fd2000f8ec0ff */
[----:B------:R-:W2:Y:S04]  /*0c10*/  LDS R5, [UR4] ;  /* 0x00000004ff057984 */ /* 0x000ea80008000800 */
[----:B--2---:R-:W-:Y:S01]  /*0c20*/  REDG.E.ADD.STRONG.GPU desc[UR6][R2.64], R5 ;  /* 0x000000050200798e */ /* 0x004fe2000c12e106 */
[----:B------:R-:W-:Y:S05]  /*0c30*/  EXIT ;  /* 0x000000000000794d */ /* 0x000fea0003800000 */
.L_x_7:
[----:B------:R-:W-:-:S00]  /*0c40*/  BRA `(.L_x_7) ;  /* 0xfffffffc00fc7947 */ /* 0x000fc0000383ffff */
[----:B------:R-:W-:-:S00]  /*0c50*/  NOP ;  /* 0x0000000000007918 */ /* 0x000fc00000000000 */
        /* <DEDUP_REMOVED lines=10> */
.L_x_17:


//--------------------- .text._Z12setup_kernelP17curandStateXORWOW --------------------------
	.section	.text._Z12setup_kernelP17curandStateXORWOW,"ax",@progbits
	.align	128
        .global         _Z12setup_kernelP17curandStateXORWOW
        .type           _Z12setup_kernelP17curandStateXORWOW,@function
        .size           _Z12setup_kernelP17curandStateXORWOW,(.L_x_18 - _Z12setup_kernelP17curandStateXORWOW)
        .other          _Z12setup_kernelP17curandStateXORWOW,@"STO_CUDA_ENTRY STV_DEFAULT"
_Z12setup_kernelP17curandStateXORWOW:
.text._Z12setup_kernelP17curandStateXORWOW:
[----:B------:R-:W-:Y:S01]  /*0000*/  LDC R1, c[0x0][0x37c] ;  /* 0x0000df00ff017b82 */ /* 0x000fe20000000800 */
[----:B------:R-:W0:Y:S07]  /*0010*/  S2R R13, SR_TID.X ;  /* 0x00000000000d7919 */ /* 0x000e2e0000002100 */
[----:B------:R-:W1:Y:S01]  /*0020*/  LDC.64 R6, c[0x0][0x380] ;  /* 0x0000e000ff067b82 */ /* 0x000e620000000a00 */
[----:B------:R-:W0:Y:S01]  /*0030*/  LDCU UR6, c[0x0][0x360] ;  /* 0x00006c00ff0677ac */ /* 0x000e220008000800 */
[----:B------:R-:W-:Y:S01]  /*0040*/  IMAD.MOV.U32 R2, RZ, RZ, 0x47fd28b2 ;  /* 0x47fd28b2ff027424 */ /* 0x000fe200078e00ff */
[----:B------:R-:W0:Y:S01]  /*0050*/  S2R R0, SR_CTAID.X ;  /* 0x0000000000007919 */ /* 0x000e220000002500 */
[----:B------:R-:W-:Y:S01]  /*0060*/  IMAD.MOV.U32 R3, RZ, RZ, 0x756219af ;  /* 0x756219afff037424 */ /* 0x000fe200078e00ff */
[----:B------:R-:W2:Y:S01]  /*0070*/  LDCU.64 UR4, c[0x0][0x358] ;  /* 0x00006b00ff0477ac */ /* 0x000ea20008000a00 */
[----:B------:R-:W-:Y:S01]  /*0080*/  IMAD.MOV.U32 R4, RZ, RZ, 0x7b9c197f ;  /* 0x7b9c197fff047424 */ /* 0x000fe200078e00ff */
[----:B------:R-:W-:Y:S01]  /*0090*/  BSSY.RECONVERGENT B0, `(.L_x_8) ;  /* 0x00000db000007945 */ /* 0x000fe20003800200 */
[----:B------:R-:W-:-:S02]  /*00a0*/  IMAD.MOV.U32 R5, RZ, RZ, -0x75bd8fc ;  /* 0xf8a42704ff057424 */ /* 0x000fc400078e00ff */
[----:B------:R-:W-:Y:S02]  /*00b0*/  IMAD.MOV.U32 R8, RZ, RZ, -0x23270784 ;  /* 0xdcd8f87cff087424 */ /* 0x000fe400078e00ff */
[----:B------:R-:W-:Y:S02]  /*00c0*/  IMAD.MOV.U32 R9, RZ, RZ, 0x6e5e8bb3 ;  /* 0x6e5e8bb3ff097424 */ /* 0x000fe400078e00ff */
[----:B0-----:R-:W-:-:S04]  /*00d0*/  IMAD R13, R0, UR6, R13 ;  /* 0x00000006000d7c24 */ /* 0x001fc8000f8e020d */
[C---:B-1----:R-:W-:Y:S01]  /*00e0*/  IMAD.WIDE R6, R13.reuse, 0x30, R6 ;  /* 0x000000300d067825 */ /* 0x042fe200078e0206 */
[----:B------:R-:W-:-:S04]  /*00f0*/  ISETP.NE.AND P0, PT, R13, RZ, PT ;  /* 0x000000ff0d00720c */ /* 0x000fc80003f05270 */
[----:B--2---:R0:W-:Y:S04]  /*0100*/  STG.E.64 desc[UR4][R6.64], R2 ;  /* 0x0000000206007986 */ /* 0x0041e8000c101b04 */
[----:B------:R0:W-:Y:S04]  /*0110*/  STG.E.64 desc[UR4][R6.64+0x8], R4 ;  /* 0x0000080406007986 */ /* 0x0001e8000c101b04 */
[----:B------:R0:W-:Y:S01]  /*0120*/  STG.E.64 desc[UR4][R6.64+0x10], R8 ;  /* 0x0000100806007986 */ /* 0x0001e2000c101b04 */
[----:B------:R-:W-:Y:S05]  /*0130*/  @!P0 BRA `(.L_x_9) ;  /* 0x0000000c00408947 */ /* 0x000fea0003800000 */
[----:B------:R-:W-:Y:S01]  /*0140*/  SHF.R.S32.HI R0, RZ, 0x1f, R13 ;  /* 0x0000001fff007819 */ /* 0x000fe2000001140d */
[----:B------:R-:W-:-:S07]  /*0150*/  IMAD.MOV.U32 R12, RZ, RZ, RZ ;  /* 0x000000ffff0c7224 */ /* 0x000fce00078e00ff */
.L_x_15:
[----:B0-----:R-:W-:Y:S01]  /*0160*/  LOP3.LUT R2, R13, 0x3, RZ, 0xc0, !PT ;  /* 0x000000030d027812 */ /* 0x001fe200078ec0ff */
[----:B------:R-:W-:Y:S03]  /*0170*/  BSSY.RECONVERGENT B1, `(.L_x_10) ;  /* 0x00000c6000017945 */ /* 0x000fe60003800200 */
[----:B------:R-:W-:-:S04]  /*0180*/  ISETP.NE.U32.AND P0, PT, R2, RZ, PT ;  /* 0x000000ff0200720c */ /* 0x000fc80003f05070 */
[----:B------:R-:W-:-:S13]  /*0190*/  ISETP.NE.AND.EX P0, PT, RZ, RZ, PT, P0 ;  /* 0x000000ffff00720c */ /* 0x000fda0003f05300 */
[----:B------:R-:W-:Y:S05]  /*01a0*/  @!P0 BRA `(.L_x_11) ;  /* 0x0000000c00088947 */ /* 0x000fea0003800000 */
[----:B------:R-:W0:Y:S01]  /*01b0*/  LDC.64 R8, c[0x4][RZ] ;  /* 0x01000000ff087b82 */ /* 0x000e220000000a00 */
[----:B------:R-:W-:Y:S02]  /*01c0*/  IMAD.MOV.U32 R14, RZ, RZ, RZ ;  /* 0x000000ffff0e7224 */ /* 0x000fe400078e00ff */
[----:B0-----:R-:W-:-:S07]  /*01d0*/  IMAD.WIDE.U32 R8, R12, 0xc80, R8 ;  /* 0x00000c800c087825 */ /* 0x001fce00078e0008 */
.L_x_14:
[----:B0-----:R-:W-:Y:S01]  /*01e0*/  IMAD.MOV.U32 R15, RZ, RZ, RZ ;  /* 0x000000ffff0f7224 */ /* 0x001fe200078e00ff */
[----:B------:R-:W-:Y:S01]  /*01f0*/  CS2R R2, SRZ ;  /* 0x0000000000027805 */ /* 0x000fe2000001ff00 */
[----:B------:R-:W-:Y:S01]  /*0200*/  IMAD.MOV.U32 R17, RZ, RZ, RZ ;  /* 0x000000ffff117224 */ /* 0x000fe200078e00ff */
[----:B------:R-:W-:-:S07]  /*0210*/  CS2R R4, SRZ ;  /* 0x0000000000047805 */ /* 0x000fce000001ff00 */
.L_x_13:
[----:B------:R-:W-:-:S05]  /*0220*/  IMAD.WIDE.U32 R10, R17, 0x4, R6 ;  /* 0x00000004110a7825 */ /* 0x000fca00078e0006 */
[----:B------:R0:W5:Y:S01]  /*0230*/  LDG.E R16, desc[UR4][R10.64+0x4] ;  /* 0x000004040a107981 */ /* 0x000162000c1e1900 */
[----:B------:R-:W-:-:S07]  /*0240*/  IMAD.MOV.U32 R19, RZ, RZ, RZ ;  /* 0x000000ffff137224 */ /* 0x000fce00078e00ff */
.L_x_12:
[----:B-----5:R-:W-:Y:S01]  /*0250*/  SHF.R.U32.HI R24, RZ, R19, R16 ;  /* 0x00000013ff187219 */ /* 0x020fe20000011610 */
[----:B0-----:R-:W-:-:S03]  /*0260*/  IMAD.SHL.U32 R10, R17, 0x20, RZ ;  /* 0x00000020110a7824 */ /* 0x001fc600078e00ff */
[----:B------:R-:W-:Y:S01]  /*0270*/  LOP3.LUT R11, R24, 0x1, RZ, 0xc0, !PT ;  /* 0x00000001180b7812 */ /* 0x000fe200078ec0ff */
[----:B------:R-:W-:-:S03]  /*0280*/  IMAD.IADD R10, R10, 0x1, R19 ;  /* 0x000000010a0a7824 */ /* 0x000fc600078e0213 */
[----:B------:R-:W-:Y:S01]  /*0290*/  ISETP.NE.U32.AND P0, PT, R11, 0x1, PT ;  /* 0x000000010b00780c */ /* 0x000fe20003f05070 */
[----:B------:R-:W-:-:S03]  /*02a0*/  IMAD R11, R10, 0x5, RZ ;  /* 0x000000050a0b7824 */ /* 0x000fc600078e02ff */
[----:B------:R-:W-:Y:S01]  /*02b0*/  R2P PR, R24, 0x7e ;  /* 0x0000007e18007804 */ /* 0x000fe20000000000 */
[----:B------:R-:W-:-:S08]  /*02c0*/  IMAD.WIDE.U32 R10, R11, 0x4, R8 ;  /* 0x000000040b0a7825 */ /* 0x000fd000078e0008 */
[----:B------:R-:W2:Y:S04]  /*02d0*/  @!P0 LDG.E R18, desc[UR4][R10.64] ;  /* 0x000000040a128981 */ /* 0x000ea8000c1e1900 */
[----:B------:R-:W3:Y:S04]  /*02e0*/  @!P0 LDG.E R20, desc[UR4][R10.64+0x10] ;  /* 0x000010040a148981 */ /* 0x000ee8000c1e1900 */
[----:B------:R-:W4:Y:S04]  /*02f0*/  @P1 LDG.E R22, desc[UR4][R10.64+0x14] ;  /* 0x000014040a161981 */ /* 0x000f28000c1e1900 */
[----:B------:R-:W4:Y:S04]  /*0300*/  @P2 LDG.E R26, desc[UR4][R10.64+0x28] ;  /* 0x000028040a1a2981 */ /* 0x000f28000c1e1900 */
[----:B------:R-:W4:Y:S04]  /*0310*/  @!P0 LDG.E R21, desc[UR4][R10.64+0x4] ;  /* 0x000004040a158981 */ /* 0x000f28000c1e1900 */
[----:B------:R-:W4:Y:S04]  /*0320*/  @!P0 LDG.E R23, desc[UR4][R10.64+0xc] ;  /* 0x00000c040a178981 */ /* 0x000f28000c1e1900 */
[----:B------:R-:W4:Y:S04]  /*0330*/  @P1 LDG.E R25, desc[UR4][R10.64+0x18] ;  /* 0x000018040a191981 */ /* 0x000f28000c1e1900 */
[----:B------:R-:W4:Y:S04]  /*0340*/  @P3 LDG.E R28, desc[UR4][R10.64+0x3c] ;  /* 0x00003c040a1c3981 */ /* 0x000f28000c1e1900 */
[----:B------:R-:W4:Y:S01]  /*0350*/  @P6 LDG.E R27, desc[UR4][R10.64+0x7c] ;  /* 0x00007c040a1b6981 */ /* 0x000f22000c1e1900 */
[----:B--2---:R-:W-:-:S03]  /*0360*/  @!P0 LOP3.LUT R15, R15, R18, RZ, 0x3c, !PT ;  /* 0x000000120f0f8212 */ /* 0x004fc600078e3cff */
[----:B------:R-:W2:Y:S01]  /*0370*/  @!P0 LDG.E R18, desc[UR4][R10.64+0x8] ;  /* 0x000008040a128981 */ /* 0x000ea2000c1e1900 */
[----:B---3--:R-:W-:-:S03]  /*0380*/  @!P0 LOP3.LUT R3, R3, R20, RZ, 0x3c, !PT ;  /* 0x0000001403038212 */ /* 0x008fc600078e3cff */
[----:B------:R-:W3:Y:S01]  /*0390*/  @P1 LDG.E R20, desc[UR4][R10.64+0x24] ;  /* 0x000024040a141981 */ /* 0x000ee2000c1e1900 */
[----:B----4-:R-:W-:-:S03]  /*03a0*/  @P1 LOP3.LUT R15, R15, R22, RZ, 0x3c, !PT ;  /* 0x000000160f0f1212 */ /* 0x010fc600078e3cff */
[----:B------:R-:W4:Y:S01]  /*03b0*/  @P2 LDG.E R22, desc[UR4][R10.64+0x38] ;  /* 0x000038040a162981 */ /* 0x000f22000c1e1900 */
[----:B------:R-:W-:-:S03]  /*03c0*/  @P2 LOP3.LUT R15, R15, R26, RZ, 0x3c, !PT ;  /* 0x0000001a0f0f2212 */ /* 0x000fc600078e3cff */
[----:B------:R-:W4:Y:S01]  /*03d0*/  @P4 LDG.E R26, desc[UR4][R10.64+0x50] ;  /* 0x000050040a1a4981 */ /* 0x000f22000c1e1900 */
[----:B------:R-:W-:-:S03]  /*03e0*/  @!P0 LOP3.LUT R4, R4, R21, RZ, 0x3c, !PT ;  /* 0x0000001504048212 */ /* 0x000fc600078e3cff */
[----:B------:R-:W4:Y:S01]  /*03f0*/  @P1 LDG.E R21, desc[UR4][R10.64+0x20] ;  /* 0x000020040a151981 */ /* 0x000f22000c1e1900 */
[----:B------:R-:W-:-:S03]  /*0400*/  @!P0 LOP3.LUT R2, R2, R23, RZ, 0x3c, !PT ;  /* 0x0000001702028212 */ /* 0x000fc600078e3cff */
[----:B------:R-:W4:Y:S01]  /*0410*/  @P2 LDG.E R23, desc[UR4][R10.64+0x2c] ;  /* 0x00002c040a172981 */ /* 0x000f22000c1e1900 */
[----:B------:R-:W-:-:S03]  /*0420*/  @P1 LOP3.LUT R4, R4, R25, RZ, 0x3c, !PT ;  /* 0x0000001904041212 */ /* 0x000fc600078e3cff */
[----:B------:R-:W4:Y:S01]  /*0430*/  @P2 LDG.E R25, desc[UR4][R10.64+0x34] ;  /* 0x000034040a192981 */ /* 0x000f22000c1e1900 */
[----:B--2---:R-:W-:-:S03]  /*0440*/  @!P0 LOP3.LUT R5, R5, R18, RZ, 0x3c, !PT ;  /* 0x0000001205058212 */ /* 0x004fc600078e3cff */
[----:B------:R-:W2:Y:S01]  /*0450*/  @P1 LDG.E R18, desc[UR4][R10.64+0x1c] ;  /* 0x00001c040a121981 */ /* 0x000ea2000c1e1900 */
[----:B---3--:R-:W-:-:S03]  /*0460*/  @P1 LOP3.LUT R3, R3, R20, RZ, 0x3c, !PT ;  /* 0x0000001403031212 */ /* 0x008fc600078e3cff */
[----:B------:R-:W3:Y:S01]  /*0470*/  @P2 LDG.E R20, desc[UR4][R10.64+0x30] ;  /* 0x000030040a142981 */ /* 0x000ee2000c1e1900 */
[----:B----4-:R-:W-:-:S03]  /*0480*/  @P2 LOP3.LUT R3, R3, R22, RZ, 0x3c, !PT ;  /* 0x0000001603032212 */ /* 0x010fc600078e3cff */
[----:B------:R-:W4:Y:S01]  /*0490*/  @P3 LDG.E R22, desc[UR4][R10.64+0x4c] ;  /* 0x00004c040a163981 */ /* 0x000f22000c1e1900 */
[----:B------:R-:W-:-:S04]  /*04a0*/  @P3 LOP3.LUT R15, R15, R28, RZ, 0x3c, !PT ;  /* 0x0000001c0f0f3212 */ /* 0x000fc800078e3cff */
[----:B------:R-:W-:Y:S02]  /*04b0*/  @P4 LOP3.LUT R15, R15, R26, RZ, 0x3c, !PT ;  /* 0x0000001a0f0f4212 */ /* 0x000fe400078e3cff */
[----:B------:R-:W-:Y:S01]  /*04c0*/  @P1 LOP3.LUT R2, R2, R21, RZ, 0x3c, !PT ;  /* 0x0000001502021212 */ /* 0x000fe200078e3cff */
[----:B------:R-:W4:Y:S04]  /*04d0*/  @P5 LDG.E R26, desc[UR4][R10.64+0x64] ;  /* 0x000064040a1a5981 */ /* 0x000f28000c1e1900 */
[----:B------:R-:W4:Y:S01]  /*04e0*/  @P3 LDG.E R21, desc[UR4][R10.64+0x40] ;  /* 0x000040040a153981 */ /* 0x000f22000c1e1900 */
[----:B------:R-:W-:Y:S02]  /*04f0*/  @P2 LOP3.LUT R4, R4, R23, RZ, 0x3c, !PT ;  /* 0x0000001704042212 */ /* 0x000fe400078e3cff */
[----:B------:R-:W-:Y:S01]  /*0500*/  @P2 LOP3.LUT R2, R2, R25, RZ, 0x3c, !PT ;  /* 0x0000001902022212 */ /* 0x000fe200078e3cff */
[----:B------:R-:W4:Y:S04]  /*0510*/  @P3 LDG.E R23, desc[UR4][R10.64+0x48] ;  /* 0x000048040a173981 */ /* 0x000f28000c1e1900 */
[----:B------:R-:W4:Y:S01]  /*0520*/  @P4 LDG.E R25, desc[UR4][R10.64+0x54] ;  /* 0x000054040a194981 */ /* 0x000f22000c1e1900 */
[----:B--2---:R-:W-:-:S03]  /*0530*/  @P1 LOP3.LUT R5, R5, R18, RZ, 0x3c, !PT ;  /* 0x0000001205051212 */ /* 0x004fc600078e3cff */
[----:B------:R-:W2:Y:S01]  /*0540*/  @P3 LDG.E R18, desc[UR4][R10.64+0x44] ;  /* 0x000044040a123981 */ /* 0x000ea2000c1e1900 */
[----:B---3--:R-:W-:-:S03]  /*0550*/  @P2 LOP3.LUT R5, R5, R20, RZ, 0x3c, !PT ;  /* 0x0000001405052212 */ /* 0x008fc600078e3cff */
[----:B------:R-:W3:Y:S01]  /*0560*/  @P4 LDG.E R20, desc[UR4][R10.64+0x58] ;  /* 0x000058040a144981 */ /* 0x000ee2000c1e1900 */
[----:B----4-:R-:W-:-:S03]  /*0570*/  @P3 LOP3.LUT R3, R3, R22, RZ, 0x3c, !PT ;  /* 0x0000001603033212 */ /* 0x010fc600078e3cff */
[----:B------:R-:W4:Y:S01]  /*0580*/  @P4 LDG.E R22, desc[UR4][R10.64+0x60] ;  /* 0x000060040a164981 */ /* 0x000f22000c1e1900 */
[----:B------:R-:W-:Y:S02]  /*0590*/  LOP3.LUT P0, RZ, R24, 0x80, RZ, 0xc0, !PT ;  /* 0x0000008018ff7812 */ /* 0x000fe4000780c0ff */
[----:B------:R-:W-:Y:S02]  /*05a0*/  @P5 LOP3.LUT R15, R15, R26, RZ, 0x3c, !PT ;  /* 0x0000001a0f0f5212 */ /* 0x000fe400078e3cff */
[----:B------:R-:W4:Y:S01]  /*05b0*/  @P6 LDG.E R26, desc[UR4][R10.64+0x78] ;  /* 0x000078040a1a6981 */ /* 0x000f22000c1e1900 */
[----:B------:R-:W-:-:S03]  /*05c0*/  @P3 LOP3.LUT R4, R4, R21, RZ, 0x3c, !PT ;  /* 0x0000001504043212 */ /* 0x000fc600078e3cff */
[----:B------:R-:W4:Y:S01]  /*05d0*/  @P4 LDG.E R21, desc[UR4][R10.64+0x5c] ;  /* 0x00005c040a154981 */ /* 0x000f22000c1e1900 */
[----:B------:R-:W-:-:S03]  /*05e0*/  @P3 LOP3.LUT R2, R2, R23, RZ, 0x3c, !PT ;  /* 0x0000001702023212 */ /* 0x000fc600078e3cff */
[----:B------:R-:W4:Y:S01]  /*05f0*/  @P5 LDG.E R23, desc[UR4][R10.64+0x68] ;  /* 0x000068040a175981 */ /* 0x000f22000c1e1900 */
[----:B------:R-:W-:-:S03]  /*0600*/  @P4 LOP3.LUT R4, R4, R25, RZ, 0x3c, !PT ;  /* 0x0000001904044212 */ /* 0x000fc600078e3cff */
[----:B------:R-:W4:Y:S01]  /*0610*/  @P5 LDG.E R25, desc[UR4][R10.64+0x70] ;  /* 0x000070040a195981 */ /* 0x000f22000c1e1900 */
[----:B--2---:R-:W-:-:S03]  /*0620*/  @P3 LOP3.LUT R5, R5, R18, RZ, 0x3c, !PT ;  /* 0x0000001205053212 */ /* 0x004fc600078e3cff */
[----:B------:R-:W2:Y:S01]  /*0630*/  @P5 LDG.E R18, desc[UR4][R10.64+0x6c] ;  /* 0x00006c040a125981 */ /* 0x000ea2000c1e1900 */
[----:B---3--:R-:W-:-:S03]  /*0640*/  @P4 LOP3.LUT R5, R5, R20, RZ, 0x3c, !PT ;  /* 0x0000001405054212 */ /* 0x008fc600078e3cff */
[----:B------:R-:W3:Y:S01]  /*0650*/  @P5 LDG.E R20, desc[UR4][R10.64+0x74] ;  /* 0x000074040a145981 */ /* 0x000ee2000c1e1900 */
[----:B----4-:R-:W-:-:S03]  /*0660*/  @P4 LOP3.LUT R3, R3, R22, RZ, 0x3c, !PT ;  /* 0x0000001603034212 */ /* 0x010fc600078e3cff */
[----:B------:R-:W4:Y:S01]  /*0670*/  @P0 LDG.E R22, desc[UR4][R10.64+0x8c] ;  /* 0x00008c040a160981 */ /* 0x000f22000c1e1900 */
[----:B------:R-:W-:-:S03]  /*0680*/  @P6 LOP3.LUT R15, R15, R26, RZ, 0x3c, !PT ;  /* 0x0000001a0f0f6212 */ /* 0x000fc600078e3cff */
        /* <DEDUP_REMOVED lines=13> */
[----:B------:R-:W-:Y:S02]  /*0760*/  @P6 LOP3.LUT R4, R4, R27, RZ, 0x3c, !PT ;  /* 0x0000001b04046212 */ /* 0x000fe400078e3cff */
[----:B------:R-:W-:Y:S02]  /*0770*/  @P6 LOP3.LUT R2, R2, R21, RZ, 0x3c, !PT ;  /* 0x0000001502026212 */ /* 0x000fe400078e3cff */
[----:B------:R-:W-:Y:S02]  /*0780*/  @P0 LOP3.LUT R4, R4, R23, RZ, 0x3c, !PT ;  /* 0x0000001704040212 */ /* 0x000fe400078e3cff */
[----:B------:R-:W-:Y:S02]  /*0790*/  @P0 LOP3.LUT R2, R2, R25, RZ, 0x3c, !PT ;  /* 0x0000001902020212 */ /* 0x000fe400078e3cff */
[----:B--2---:R-:W-:Y:S02]  /*07a0*/  @P6 LOP3.LUT R5, R5, R18, RZ, 0x3c, !PT ;  /* 0x0000001205056212 */ /* 0x004fe400078e3cff */
[----:B---3--:R-:W-:-:S02]  /*07b0*/  @P6 LOP3.LUT R3, R3, R20, RZ, 0x3c, !PT ;  /* 0x0000001403036212 */ /* 0x008fc400078e3cff */
[----:B----4-:R-:W-:Y:S02]  /*07c0*/  @P0 LOP3.LUT R5, R5, R22, RZ, 0x3c, !PT ;  /* 0x0000001605050212 */ /* 0x010fe400078e3cff */
[----:B------:R-:W-:Y:S02]  /*07d0*/  @P0 LOP3.LUT R3, R3, R26, RZ, 0x3c, !PT ;  /* 0x0000001a03030212 */ /* 0x000fe400078e3cff */
[----:B------:R-:W-:-:S13]  /*07e0*/  R2P PR, R24.B1, 0x7f ;  /* 0x0000007f18007804 */ /* 0x000fda0000001000 */
[----:B------:R-:W2:Y:S04]  /*07f0*/  @P0 LDG.E R18, desc[UR4][R10.64+0xa0] ;  /* 0x0000a0040a120981 */ /* 0x000ea8000c1e1900 */
[----:B------:R-:W3:Y:S04]  /*0800*/  @P1 LDG.E R22, desc[UR4][R10.64+0xb4] ;  /* 0x0000b4040a161981 */ /* 0x000ee8000c1e1900 */
[----:B------:R-:W4:Y:S04]  /*0810*/  @P2 LDG.E R26, desc[UR4][R10.64+0xc8] ;  /* 0x0000c8040a1a2981 */ /* 0x000f28000c1e1900 */
[----:B------:R-:W4:Y:S04]  /*0820*/  @P3 LDG.E R28, desc[UR4][R10.64+0xdc] ;  /* 0x0000dc040a1c3981 */ /* 0x000f28000c1e1900 */
[----:B------:R-:W4:Y:S04]  /*0830*/  @P0 LDG.E R23, desc[UR4][R10.64+0xa4] ;  /* 0x0000a4040a170981 */ /* 0x000f28000c1e1900 */
[----:B------:R-:W4:Y:S04]  /*0840*/  @P0 LDG.E R20, desc[UR4][R10.64+0xa8] ;  /* 0x0000a8040a140981 */ /* 0x000f28000c1e1900 */
[----:B------:R-:W4:Y:S04]  /*0850*/  @P4 LDG.E R25, desc[UR4][R10.64+0xf0] ;  /* 0x0000f0040a194981 */ /* 0x000f28000c1e1900 */
        /* <DEDUP_REMOVED lines=21> */
[----:B------:R-:W-:Y:S02]  /*09b0*/  LOP3.LUT P0, RZ, R24, 0x8000, RZ, 0xc0, !PT ;  /* 0x0000800018ff7812 */ /* 0x000fe4000780c0ff */
[----:B----4-:R-:W-:Y:S01]  /*09c0*/  @P5 LOP3.LUT R15, R15, R26, RZ, 0x3c, !PT ;  /* 0x0000001a0f0f5212 */ /* 0x010fe200078e3cff */
[----:B------:R-:W4:Y:S04]  /*09d0*/  @P3 LDG.E R24, desc[UR4][R10.64+0xe4] ;  /* 0x0000e4040a183981 */ /* 0x000f28000c1e1900 */
[----:B------:R-:W2:Y:S01]  /*09e0*/  @P6 LDG.E R26, desc[UR4][R10.64+0x118] ;  /* 0x000118040a1a6981 */ /* 0x000ea2000c1e1900 */
        /* <DEDUP_REMOVED lines=8> */
[----:B---3--:R-:W-:-:S03]  /*0a70*/  @P2 LOP3.LUT R3, R3, R22, RZ, 0x3c, !PT ;  /* 0x0000001603032212 */ /* 0x008fc600078e3cff */
[----:B------:R-:W3:Y:S01]  /*0a80*/  @P4 LDG.E R22, desc[UR4][R10.64+0x100] ;  /* 0x000100040a164981 */ /* 0x000ee2000c1e1900 */
[----:B--2---:R-:W-:-:S03]  /*0a90*/  @P6 LOP3.LUT R15, R15, R26, RZ, 0x3c, !PT ;  /* 0x0000001a0f0f6212 */ /* 0x004fc600078e3cff */
[----:B------:R-:W2:Y:S01]  /*0aa0*/  @P0 LDG.E R26, desc[UR4][R10.64+0x12c] ;  /* 0x00012c040a1a0981 */ /* 0x000ea2000c1e1900 */
[----:B----4-:R-:W-:-:S03]  /*0ab0*/  @P2 LOP3.LUT R2, R2, R23, RZ, 0x3c, !PT ;  /* 0x0000001702022212 */ /* 0x010fc600078e3cff */
[----:B------:R-:W4:Y:S01]  /*0ac0*/  @P4 LDG.E R23, desc[UR4][R10.64+0xfc] ;  /* 0x0000fc040a174981 */ /* 0x000f22000c1e1900 */
[----:B------:R-:W-:-:S03]  /*0ad0*/  @P2 LOP3.LUT R5, R5, R20, RZ, 0x3c, !PT ;  /* 0x0000001405052212 */ /* 0x000fc600078e3cff */
[----:B------:R-:W4:Y:S01]  /*0ae0*/  @P4 LDG.E R20, desc[UR4][R10.64+0xf8] ;  /* 0x0000f8040a144981 */ /* 0x000f22000c1e1900 */
[----:B------:R-:W-:Y:S02]  /*0af0*/  @P3 LOP3.LUT R2, R2, R27, RZ, 0x3c, !PT ;  /* 0x0000001b02023212 */ /* 0x000fe400078e3cff */
[----:B------:R-:W-:Y:S01]  /*0b00*/  @P3 LOP3.LUT R4, R4, R25, RZ, 0x3c, !PT ;  /* 0x0000001904043212 */ /* 0x000fe200078e3cff */
[----:B------:R-:W4:Y:S01]  /*0b10*/  @P5 LDG.E R27, desc[UR4][R10.64+0x110] ;  /* 0x000110040a1b5981 */ /* 0x000f22000c1e1900 */
[----:B------:R-:W-:-:S03]  /*0b20*/  @P3 LOP3.LUT R5, R5, R24, RZ, 0x3c, !PT ;  /* 0x0000001805053212 */ /* 0x000fc600078e3cff */
[----:B------:R-:W4:Y:S04]  /*0b30*/  @P5 LDG.E R25, desc[UR4][R10.64+0x108] ;  /* 0x000108040a195981 */ /* 0x000f28000c1e1900 */
        /* <DEDUP_REMOVED lines=19> */
[----:B------:R-:W-:-:S05]  /*0c70*/  VIADD R19, R19, 0x10 ;  /* 0x0000001013137836 */ /* 0x000fca0000000000 */
[----:B------:R-:W-:Y:S02]  /*0c80*/  ISETP.NE.AND P1, PT, R19, 0x20, PT ;  /* 0x000000201300780c */ /* 0x000fe40003f25270 */
[----:B------:R-:W-:Y:S02]  /*0c90*/  @P5 LOP3.LUT R3, R3, R18, RZ, 0x3c, !PT ;  /* 0x0000001203035212 */ /* 0x000fe400078e3cff */
[----:B------:R-:W-:Y:S02]  /*0ca0*/  @P6 LOP3.LUT R4, R4, R21, RZ, 0x3c, !PT ;  /* 0x0000001504046212 */ /* 0x000fe400078e3cff */
[----:B---3--:R-:W-:-:S04]  /*0cb0*/  @P6 LOP3.LUT R3, R3, R22, RZ, 0x3c, !PT ;  /* 0x0000001603036212 */ /* 0x008fc800078e3cff */
[----:B--2---:R-:W-:Y:S02]  /*0cc0*/  @P0 LOP3.LUT R3, R3, R26, RZ, 0x3c, !PT ;  /* 0x0000001a03030212 */ /* 0x004fe400078e3cff */
[----:B----4-:R-:W-:Y:S02]  /*0cd0*/  @P6 LOP3.LUT R2, R2, R23, RZ, 0x3c, !PT ;  /* 0x0000001702026212 */ /* 0x010fe400078e3cff */
[----:B------:R-:W-:Y:S02]  /*0ce0*/  @P6 LOP3.LUT R5, R5, R20, RZ, 0x3c, !PT ;  /* 0x0000001405056212 */ /* 0x000fe400078e3cff */
[----:B------:R-:W-:Y:S02]  /*0cf0*/  @P0 LOP3.LUT R2, R2, R27, RZ, 0x3c, !PT ;  /* 0x0000001b02020212 */ /* 0x000fe400078e3cff */
[----:B------:R-:W-:Y:S02]  /*0d00*/  @P0 LOP3.LUT R4, R4, R25, RZ, 0x3c, !PT ;  /* 0x0000001904040212 */ /* 0x000fe400078e3cff */
[----:B------:R-:W-:Y:S01]  /*0d10*/  @P0 LOP3.LUT R5, R5, R24, RZ, 0x3c, !PT ;  /* 0x0000001805050212 */ /* 0x000fe200078e3cff */
[----:B------:R-:W-:Y:S06]  /*0d20*/  @P1 BRA `(.L_x_12) ;  /* 0xfffffff400481947 */ /* 0x000fec000383ffff */
[----:B------:R-:W-:-:S05]  /*0d30*/  VIADD R17, R17, 0x1 ;  /* 0x0000000111117836 */ /* 0x000fca0000000000 */
[----:B------:R-:W-:-:S13]  /*0d40*/  ISETP.NE.AND P0, PT, R17, 0x5, PT ;  /* 0x000000051100780c */ /* 0x000fda0003f05270 */
[----:B------:R-:W-:Y:S05]  /*0d50*/  @P0 BRA `(.L_x_13) ;  /* 0xfffffff400300947 */ /* 0x000fea000383ffff */
[----:B------:R0:W-:Y:S01]  /*0d60*/  STG.E.64 desc[UR4][R6.64+0x8], R4 ;  /* 0x0000080406007986 */ /* 0x0001e2000c101b04 */
[----:B------:R-:W-:Y:S01]  /*0d70*/  VIADD R14, R14, 0x1 ;  /* 0x000000010e0e7836 */ /* 0x000fe20000000000 */
[----:B------:R-:W-:Y:S02]  /*0d80*/  LOP3.LUT R11, R13, 0x3, RZ, 0xc0, !PT ;  /* 0x000000030d0b7812 */ /* 0x000fe400078ec0ff */
[----:B------:R0:W-:Y:S02]  /*0d90*/  STG.E.64 desc[UR4][R6.64+0x10], R2 ;  /* 0x0000100206007986 */ /* 0x0001e4000c101b04 */
[----:B------:R-:W-:Y:S02]  /*0da0*/  ISETP.GE.U32.AND P0, PT, R14, R11, PT ;  /* 0x0000000b0e00720c */ /* 0x000fe40003f06070 */
[----:B------:R0:W-:Y:S11]  /*0db0*/  STG.E desc[UR4][R6.64+0x4], R15 ;  /* 0x0000040f06007986 */ /* 0x0001f6000c101904 */
[----:B------:R-:W-:Y:S05]  /*0dc0*/  @!P0 BRA `(.L_x_14) ;  /* 0xfffffff400048947 */ /* 0x000fea000383ffff */
.L_x_11:
[----:B------:R-:W-:Y:S05]  /*0dd0*/  BSYNC.RECONVERGENT B1 ;  /* 0x0000000000017941 */ /* 0x000fea0003800200 */
.L_x_10:
[C---:B------:R-:W-:Y:S01]  /*0de0*/  ISETP.GT.U32.AND P0, PT, R13.reuse, 0x3, PT ;  /* 0x000000030d00780c */ /* 0x040fe20003f04070 */
[----:B------:R-:W-:Y:S01]  /*0df0*/  VIADD R12, R12, 0x1 ;  /* 0x000000010c0c7836 */ /* 0x000fe20000000000 */
[--C-:B------:R-:W-:Y:S02]  /*0e00*/  SHF.R.U64 R13, R13, 0x2, R0.reuse ;  /* 0x000000020d0d7819 */ /* 0x100fe40000001200 */
[----:B------:R-:W-:Y:S02]  /*0e10*/  ISETP.GT.U32.AND.EX P0, PT, R0, RZ, PT, P0 ;  /* 0x000000ff0000720c */ /* 0x000fe40003f04100 */
[----:B------:R-:W-:-:S11]  /*0e20*/  SHF.R.U32.HI R0, RZ, 0x2, R0 ;  /* 0x00000002ff007819 */ /* 0x000fd60000011600 */
[----:B------:R-:W-:Y:S05]  /*0e30*/  @P0 BRA `(.L_x_15) ;  /* 0xfffffff000c80947 */ /* 0x000fea000383ffff */
.L_x_9:
[----:B------:R-:W-:Y:S05]  /*0e40*/  BSYNC.RECONVERGENT B0 ;  /* 0x0000000000007941 */ /* 0x000fea0003800200 */
.L_x_8:
[----:B------:R-:W-:Y:S04]  /*0e50*/  STG.E.64 desc[UR4][R6.64+0x18], RZ ;  /* 0x000018ff06007986 */ /* 0x000fe8000c101b04 */
[----:B------:R-:W-:Y:S04]  /*0e60*/  STG.E desc[UR4][R6.64+0x20], RZ ;  /* 0x000020ff06007986 */ /* 0x000fe8000c101904 */
[----:B------:R-:W-:Y:S01]  /*0e70*/  STG.E.64 desc[UR4][R6.64+0x28], RZ ;  /* 0x000028ff06007986 */ /* 0x000fe2000c101b04 */
[----:B------:R-:W-:Y:S05]  /*0e80*/  EXIT ;  /* 0x000000000000794d */ /* 0x000fea0003800000 */
.L_x_16:
        /* <DEDUP_REMOVED lines=15> */
.L_x_18:


//--------------------- .nv.global.init           --------------------------
	.section	.nv.global.init,"aw",@progbits
	.align	4
.nv.global.init:
	.type		mrg32k3aM1SubSeq,@object
	.size		mrg32k3aM1SubSeq,(mrg32k3aM2SubSeq - mrg32k3aM1SubSeq)
mrg32k3aM1SubSeq:
        /*0000*/ 	.byte	0x0b, 0xcc, 0xee, 0x04, 0x73, 0x29, 0x8b, 0x6f, 0xf6, 0x53, 0x03, 0xf6, 0x23, 0xf6, 0xea, 0xda
        /* <DEDUP_REMOVED lines=125> */
	.type		mrg32k3aM2SubSeq,@object
	.size		mrg32k3aM2SubSeq,(mrg32k3aM1 - mrg32k3aM2SubSeq)
mrg32k3aM2SubSeq:
        /* <DEDUP_REMOVED lines=126> */
	.type		mrg32k3aM1,@object
	.size		mrg32k3aM1,(mrg32k3aM1Seq - mrg32k3aM1)
mrg32k3aM1:
        /* <DEDUP_REMOVED lines=144> */
	.type		mrg32k3aM1Seq,@object
	.size		mrg32k3aM1Seq,(mrg32k3aM2 - mrg32k3aM1Seq)
mrg32k3aM1Seq:
        /* <DEDUP_REMOVED lines=144> */
	.type		mrg32k3aM2,@object
	.size		mrg32k3aM2,(mrg32k3aM2Seq - mrg32k3aM2)
mrg32k3aM2:
        /* <DEDUP_REMOVED lines=144> */
	.type		mrg32k3aM2Seq,@object
	.size		mrg32k3aM2Seq,(precalc_xorwow_matrix - mrg32k3aM2Seq)
mrg32k3aM2Seq:
        /* <DEDUP_REMOVED lines=144> */
	.type		precalc_xorwow_matrix,@object
	.size		precalc_xorwow_matrix,(precalc_xorwow_offset_matrix - precalc_xorwow_matrix)
precalc_xorwow_matrix:
        /* <DEDUP_REMOVED lines=6400> */
	.type		precalc_xorwow_offset_matrix,@object
	.size		precalc_xorwow_offset_matrix,(.L_1 - precalc_xorwow_offset_matrix)
precalc_xorwow_offset_matrix:
        /* <DEDUP_REMOVED lines=6400> */
.L_1:


//--------------------- .nv.shared._Z21monte_carlo_pi_kernelP17curandStateXORWOWPii --------------------------
	.section	.nv.shared._Z21monte_carlo_pi_kernelP17curandStateXORWOWPii,"aw",@nobits
	.sectionflags	@""
	.align	4
.nv.shared._Z21monte_carlo_pi_kernelP17curandStateXORWOWPii:
	.zero		2048


//--------------------- .nv.shared.reserved.0     --------------------------
	.section	.nv.shared.reserved.0,"aw",@nobits
	.weak		__nv_reservedSMEM_offset_0_alias
	.size		__nv_reservedSMEM_offset_0_alias, 0, 64
	.other		__nv_reservedSMEM_offset_0_alias,@"STO_CUDA_RESERVED_SHARED STV_DEFAULT"
__nv_reservedSMEM_offset_0_alias:
	.zero		0
	.zero		64


//--------------------- .nv.constant0._Z21monte_carlo_pi_kernelP17curandStateXORWOWPii --------------------------
	.section	.nv.constant0._Z21monte_carlo_pi_kernelP17curandStateXORWOWPii,"a",@progbits
	.sectionflags	@""
	.align	4
.nv.constant0._Z21monte_carlo_pi_kernelP17curandStateXORWOWPii:
	.zero		916


//--------------------- .nv.constant0._Z12setup_kernelP17curandStateXORWOW --------------------------
	.section	.nv.constant0._Z12setup_kernelP17curandStateXORWOW,"a",@progbits
	.sectionflags	@""
	.align	4
.nv.constant0._Z12setup_kernelP17curandStateXORWOW:
	.zero		904


//--------------------- SYMBOLS --------------------------

	.type		.nv.reservedSmem.offset0,@object
	.size		.nv.reservedSmem.offset0,0x4
	.type		.nv.reservedSmem.cap,@object
	.size		.nv.reservedSmem.cap,0x4
